//
// Generated by NVIDIA NVVM Compiler
//
// Compiler Build ID: CL-36424714
// Cuda compilation tools, release 13.0, V13.0.88
// Based on NVVM 20.0.0
//

.version 9.0
.target sm_100
.address_size 64

	// .globl	_Z3minPfS_
.func  (.param .b64 func_retval0) __internal_accurate_pow
(
	.param .b64 __internal_accurate_pow_param_0,
	.param .b64 __internal_accurate_pow_param_1
)
;
// _ZZ3minPfS_E5sData has been demoted
// _ZZ3maxPfS_E5sData has been demoted
// _ZZ8sumTotalPfS_E5sData has been demoted

.visible .entry _Z3minPfS_(
	.param .u64 .ptr .align 1 _Z3minPfS__param_0,
	.param .u64 .ptr .align 1 _Z3minPfS__param_1
)
{
	.reg .pred 	%p<6>;
	.reg .b32 	%r<15>;
	.reg .b32 	%f<6>;
	.reg .b64 	%rd<9>;
	// demoted variable
	.shared .align 4 .b8 _ZZ3minPfS_E5sData[2048];
	ld.param.u64 	%rd2, [_Z3minPfS__param_0];
	ld.param.u64 	%rd1, [_Z3minPfS__param_1];
	cvta.to.global.u64 	%rd3, %rd2;
	mov.u32 	%r1, %tid.x;
	mov.u32 	%r2, %ctaid.x;
	mov.u32 	%r14, %ntid.x;
	mul.lo.s32 	%r4, %r2, %r14;
	add.s32 	%r5, %r4, %r1;
	mul.wide.s32 	%rd4, %r5, 4;
	add.s64 	%rd5, %rd3, %rd4;
	ld.global.f32 	%f1, [%rd5];
	shl.b32 	%r9, %r1, 2;
	mov.u32 	%r10, _ZZ3minPfS_E5sData;
	add.s32 	%r6, %r10, %r9;
	st.shared.f32 	[%r6], %f1;
	bar.sync 	0;
	setp.lt.u32 	%p1, %r14, 2;
	@%p1 bra 	$L__BB0_4;
$L__BB0_1:
	shr.u32 	%r8, %r14, 1;
	add.s32 	%r11, %r8, %r4;
	setp.ge.u32 	%p2, %r5, %r11;
	@%p2 bra 	$L__BB0_3;
	ld.shared.f32 	%f2, [%r6];
	shl.b32 	%r12, %r8, 2;
	add.s32 	%r13, %r6, %r12;
	ld.shared.f32 	%f3, [%r13];
	setp.lt.f32 	%p3, %f2, %f3;
	selp.f32 	%f4, %f2, %f3, %p3;
	st.shared.f32 	[%r6], %f4;
$L__BB0_3:
	bar.sync 	0;
	setp.gt.u32 	%p4, %r14, 3;
	mov.u32 	%r14, %r8;
	@%p4 bra 	$L__BB0_1;
$L__BB0_4:
	setp.ne.s32 	%p5, %r1, 0;
	@%p5 bra 	$L__BB0_6;
	ld.shared.f32 	%f5, [_ZZ3minPfS_E5sData];
	cvta.to.global.u64 	%rd6, %rd1;
	mul.wide.u32 	%rd7, %r2, 4;
	add.s64 	%rd8, %rd6, %rd7;
	st.global.f32 	[%rd8], %f5;
$L__BB0_6:
	ret;

}
	// .globl	_Z3maxPfS_
.visible .entry _Z3maxPfS_(
	.param .u64 .ptr .align 1 _Z3maxPfS__param_0,
	.param .u64 .ptr .align 1 _Z3maxPfS__param_1
)
{
	.reg .pred 	%p<6>;
	.reg .b32 	%r<15>;
	.reg .b32 	%f<6>;
	.reg .b64 	%rd<9>;
	// demoted variable
	.shared .align 4 .b8 _ZZ3maxPfS_E5sData[2048];
	ld.param.u64 	%rd2, [_Z3maxPfS__param_0];
	ld.param.u64 	%rd1, [_Z3maxPfS__param_1];
	cvta.to.global.u64 	%rd3, %rd2;
	mov.u32 	%r1, %tid.x;
	mov.u32 	%r2, %ctaid.x;
	mov.u32 	%r14, %ntid.x;
	mul.lo.s32 	%r4, %r2, %r14;
	add.s32 	%r5, %r4, %r1;
	mul.wide.s32 	%rd4, %r5, 4;
	add.s64 	%rd5, %rd3, %rd4;
	ld.global.f32 	%f1, [%rd5];
	shl.b32 	%r9, %r1, 2;
	mov.u32 	%r10, _ZZ3maxPfS_E5sData;
	add.s32 	%r6, %r10, %r9;
	st.shared.f32 	[%r6], %f1;
	bar.sync 	0;
	setp.lt.u32 	%p1, %r14, 2;
	@%p1 bra 	$L__BB1_4;
$L__BB1_1:
	shr.u32 	%r8, %r14, 1;
	add.s32 	%r11, %r8, %r4;
	setp.ge.u32 	%p2, %r5, %r11;
	@%p2 bra 	$L__BB1_3;
	ld.shared.f32 	%f2, [%r6];
	shl.b32 	%r12, %r8, 2;
	add.s32 	%r13, %r6, %r12;
	ld.shared.f32 	%f3, [%r13];
	setp.gt.f32 	%p3, %f2, %f3;
	selp.f32 	%f4, %f2, %f3, %p3;
	st.shared.f32 	[%r6], %f4;
$L__BB1_3:
	bar.sync 	0;
	setp.gt.u32 	%p4, %r14, 3;
	mov.u32 	%r14, %r8;
	@%p4 bra 	$L__BB1_1;
$L__BB1_4:
	setp.ne.s32 	%p5, %r1, 0;
	@%p5 bra 	$L__BB1_6;
	ld.shared.f32 	%f5, [_ZZ3maxPfS_E5sData];
	cvta.to.global.u64 	%rd6, %rd1;
	mul.wide.u32 	%rd7, %r2, 4;
	add.s64 	%rd8, %rd6, %rd7;
	st.global.f32 	[%rd8], %f5;
$L__BB1_6:
	ret;

}
	// .globl	_Z8sumTotalPfS_
.visible .entry _Z8sumTotalPfS_(
	.param .u64 .ptr .align 1 _Z8sumTotalPfS__param_0,
	.param .u64 .ptr .align 1 _Z8sumTotalPfS__param_1
)
{
	.reg .pred 	%p<5>;
	.reg .b32 	%r<15>;
	.reg .b32 	%f<6>;
	.reg .b64 	%rd<9>;
	// demoted variable
	.shared .align 4 .b8 _ZZ8sumTotalPfS_E5sData[2048];
	ld.param.u64 	%rd2, [_Z8sumTotalPfS__param_0];
	ld.param.u64 	%rd1, [_Z8sumTotalPfS__param_1];
	cvta.to.global.u64 	%rd3, %rd2;
	mov.u32 	%r1, %tid.x;
	mov.u32 	%r2, %ctaid.x;
	mov.u32 	%r14, %ntid.x;
	mul.lo.s32 	%r4, %r2, %r14;
	add.s32 	%r5, %r4, %r1;
	mul.wide.s32 	%rd4, %r5, 4;
	add.s64 	%rd5, %rd3, %rd4;
	ld.global.f32 	%f1, [%rd5];
	shl.b32 	%r9, %r1, 2;
	mov.u32 	%r10, _ZZ8sumTotalPfS_E5sData;
	add.s32 	%r6, %r10, %r9;
	st.shared.f32 	[%r6], %f1;
	bar.sync 	0;
	setp.lt.u32 	%p1, %r14, 2;
	@%p1 bra 	$L__BB2_4;
$L__BB2_1:
	shr.u32 	%r8, %r14, 1;
	add.s32 	%r11, %r8, %r4;
	setp.ge.u32 	%p2, %r5, %r11;
	@%p2 bra 	$L__BB2_3;
	ld.shared.f32 	%f2, [%r6];
	shl.b32 	%r12, %r8, 2;
	add.s32 	%r13, %r6, %r12;
	ld.shared.f32 	%f3, [%r13];
	add.f32 	%f4, %f2, %f3;
	st.shared.f32 	[%r6], %f4;
$L__BB2_3:
	bar.sync 	0;
	setp.gt.u32 	%p3, %r14, 3;
	mov.u32 	%r14, %r8;
	@%p3 bra 	$L__BB2_1;
$L__BB2_4:
	setp.ne.s32 	%p4, %r1, 0;
	@%p4 bra 	$L__BB2_6;
	ld.shared.f32 	%f5, [_ZZ8sumTotalPfS_E5sData];
	cvta.to.global.u64 	%rd6, %rd1;
	mul.wide.u32 	%rd7, %r2, 4;
	add.s64 	%rd8, %rd6, %rd7;
	st.global.f32 	[%rd8], %f5;
$L__BB2_6:
	ret;

}
	// .globl	_Z10subNsquarePfS_S_
.visible .entry _Z10subNsquarePfS_S_(
	.param .u64 .ptr .align 1 _Z10subNsquarePfS_S__param_0,
	.param .u64 .ptr .align 1 _Z10subNsquarePfS_S__param_1,
	.param .u64 .ptr .align 1 _Z10subNsquarePfS_S__param_2
)
{
	.reg .pred 	%p<14>;
	.reg .b32 	%r<23>;
	.reg .b32 	%f<6>;
	.reg .b64 	%rd<11>;
	.reg .b64 	%fd<18>;

	ld.param.u64 	%rd2, [_Z10subNsquarePfS_S__param_0];
	ld.param.u64 	%rd1, [_Z10subNsquarePfS_S__param_1];
	ld.param.u64 	%rd3, [_Z10subNsquarePfS_S__param_2];
	cvta.to.global.u64 	%rd4, %rd3;
	cvta.to.global.u64 	%rd5, %rd2;
	mov.u32 	%r5, %tid.x;
	mov.u32 	%r6, %ctaid.x;
	mov.u32 	%r7, %ntid.x;
	mad.lo.s32 	%r1, %r6, %r7, %r5;
	mul.wide.s32 	%rd6, %r1, 4;
	add.s64 	%rd7, %rd5, %rd6;
	ld.global.f32 	%f2, [%rd7];
	ld.global.f32 	%f3, [%rd4];
	sub.f32 	%f1, %f2, %f3;
	cvt.f64.f32 	%fd1, %f1;
	{
	.reg .b32 %temp; 
	mov.b64 	{%temp, %r2}, %fd1;
	}
	mov.f64 	%fd9, 0d4000000000000000;
	{
	.reg .b32 %temp; 
	mov.b64 	{%temp, %r8}, %fd9;
	}
	and.b32  	%r4, %r8, 2146435072;
	setp.eq.s32 	%p1, %r4, 1062207488;
	abs.f64 	%fd2, %fd1;
	{ // callseq 0, 0
	.param .b64 param0;
	st.param.f64 	[param0], %fd2;
	.param .b64 param1;
	st.param.f64 	[param1], 0d4000000000000000;
	.param .b64 retval0;
	call.uni (retval0), 
	__internal_accurate_pow, 
	(
	param0, 
	param1
	);
	ld.param.f64 	%fd10, [retval0];
	} // callseq 0
	setp.lt.s32 	%p2, %r2, 0;
	neg.f64 	%fd12, %fd10;
	selp.f64 	%fd13, %fd12, %fd10, %p1;
	selp.f64 	%fd17, %fd13, %fd10, %p2;
	setp.neu.f32 	%p3, %f1, 0f00000000;
	@%p3 bra 	$L__BB3_2;
	setp.eq.s32 	%p4, %r4, 1062207488;
	selp.b32 	%r9, %r2, 0, %p4;
	setp.lt.s32 	%p5, %r8, 0;
	or.b32  	%r10, %r9, 2146435072;
	selp.b32 	%r11, %r10, %r9, %p5;
	mov.b32 	%r12, 0;
	mov.b64 	%fd17, {%r12, %r11};
$L__BB3_2:
	add.f64 	%fd14, %fd1, 0d4000000000000000;
	{
	.reg .b32 %temp; 
	mov.b64 	{%temp, %r13}, %fd14;
	}
	and.b32  	%r14, %r13, 2146435072;
	setp.ne.s32 	%p6, %r14, 2146435072;
	@%p6 bra 	$L__BB3_7;
	setp.num.f32 	%p7, %f1, %f1;
	@%p7 bra 	$L__BB3_5;
	mov.f64 	%fd15, 0d4000000000000000;
	add.rn.f64 	%fd17, %fd1, %fd15;
	bra.uni 	$L__BB3_7;
$L__BB3_5:
	setp.neu.f64 	%p8, %fd2, 0d7FF0000000000000;
	@%p8 bra 	$L__BB3_7;
	setp.lt.s32 	%p9, %r2, 0;
	setp.eq.s32 	%p10, %r4, 1062207488;
	setp.lt.s32 	%p11, %r8, 0;
	selp.b32 	%r16, 0, 2146435072, %p11;
	and.b32  	%r17, %r8, 2147483647;
	setp.ne.s32 	%p12, %r17, 1071644672;
	or.b32  	%r18, %r16, -2147483648;
	selp.b32 	%r19, %r18, %r16, %p12;
	selp.b32 	%r20, %r19, %r16, %p10;
	selp.b32 	%r21, %r20, %r16, %p9;
	mov.b32 	%r22, 0;
	mov.b64 	%fd17, {%r22, %r21};
$L__BB3_7:
	cvta.to.global.u64 	%rd8, %rd1;
	setp.eq.f32 	%p13, %f1, 0f3F800000;
	cvt.rn.f32.f64 	%f4, %fd17;
	selp.f32 	%f5, 0f3F800000, %f4, %p13;
	add.s64 	%rd10, %rd8, %rd6;
	st.global.f32 	[%rd10], %f5;
	ret;

}
	// .globl	_Z9subNpowr4PfS_S_
.visible .entry _Z9subNpowr4PfS_S_(
	.param .u64 .ptr .align 1 _Z9subNpowr4PfS_S__param_0,
	.param .u64 .ptr .align 1 _Z9subNpowr4PfS_S__param_1,
	.param .u64 .ptr .align 1 _Z9subNpowr4PfS_S__param_2
)
{
	.reg .pred 	%p<14>;
	.reg .b32 	%r<23>;
	.reg .b32 	%f<6>;
	.reg .b64 	%rd<11>;
	.reg .b64 	%fd<18>;

	ld.param.u64 	%rd2, [_Z9subNpowr4PfS_S__param_0];
	ld.param.u64 	%rd1, [_Z9subNpowr4PfS_S__param_1];
	ld.param.u64 	%rd3, [_Z9subNpowr4PfS_S__param_2];
	cvta.to.global.u64 	%rd4, %rd3;
	cvta.to.global.u64 	%rd5, %rd2;
	mov.u32 	%r5, %tid.x;
	mov.u32 	%r6, %ctaid.x;
	mov.u32 	%r7, %ntid.x;
	mad.lo.s32 	%r1, %r6, %r7, %r5;
	mul.wide.s32 	%rd6, %r1, 4;
	add.s64 	%rd7, %rd5, %rd6;
	ld.global.f32 	%f2, [%rd7];
	ld.global.f32 	%f3, [%rd4];
	sub.f32 	%f1, %f2, %f3;
	cvt.f64.f32 	%fd1, %f1;
	{
	.reg .b32 %temp; 
	mov.b64 	{%temp, %r2}, %fd1;
	}
	mov.f64 	%fd9, 0d4010000000000000;
	{
	.reg .b32 %temp; 
	mov.b64 	{%temp, %r8}, %fd9;
	}
	and.b32  	%r4, %r8, 2146435072;
	setp.eq.s32 	%p1, %r4, 1072693248;
	abs.f64 	%fd2, %fd1;
	{ // callseq 1, 0
	.param .b64 param0;
	st.param.f64 	[param0], %fd2;
	.param .b64 param1;
	st.param.f64 	[param1], 0d4010000000000000;
	.param .b64 retval0;
	call.uni (retval0), 
	__internal_accurate_pow, 
	(
	param0, 
	param1
	);
	ld.param.f64 	%fd10, [retval0];
	} // callseq 1
	setp.lt.s32 	%p2, %r2, 0;
	neg.f64 	%fd12, %fd10;
	selp.f64 	%fd13, %fd12, %fd10, %p1;
	selp.f64 	%fd17, %fd13, %fd10, %p2;
	setp.neu.f32 	%p3, %f1, 0f00000000;
	@%p3 bra 	$L__BB4_2;
	setp.eq.s32 	%p4, %r4, 1072693248;
	selp.b32 	%r9, %r2, 0, %p4;
	setp.lt.s32 	%p5, %r8, 0;
	or.b32  	%r10, %r9, 2146435072;
	selp.b32 	%r11, %r10, %r9, %p5;
	mov.b32 	%r12, 0;
	mov.b64 	%fd17, {%r12, %r11};
$L__BB4_2:
	add.f64 	%fd14, %fd1, 0d4010000000000000;
	{
	.reg .b32 %temp; 
	mov.b64 	{%temp, %r13}, %fd14;
	}
	and.b32  	%r14, %r13, 2146435072;
	setp.ne.s32 	%p6, %r14, 2146435072;
	@%p6 bra 	$L__BB4_7;
	setp.num.f32 	%p7, %f1, %f1;
	@%p7 bra 	$L__BB4_5;
	mov.f64 	%fd15, 0d4010000000000000;
	add.rn.f64 	%fd17, %fd1, %fd15;
	bra.uni 	$L__BB4_7;
$L__BB4_5:
	setp.neu.f64 	%p8, %fd2, 0d7FF0000000000000;
	@%p8 bra 	$L__BB4_7;
	setp.lt.s32 	%p9, %r2, 0;
	setp.eq.s32 	%p10, %r4, 1072693248;
	setp.lt.s32 	%p11, %r8, 0;
	selp.b32 	%r16, 0, 2146435072, %p11;
	and.b32  	%r17, %r8, 2147483647;
	setp.ne.s32 	%p12, %r17, 1071644672;
	or.b32  	%r18, %r16, -2147483648;
	selp.b32 	%r19, %r18, %r16, %p12;
	selp.b32 	%r20, %r19, %r16, %p10;
	selp.b32 	%r21, %r20, %r16, %p9;
	mov.b32 	%r22, 0;
	mov.b64 	%fd17, {%r22, %r21};
$L__BB4_7:
	cvta.to.global.u64 	%rd8, %rd1;
	setp.eq.f32 	%p13, %f1, 0f3F800000;
	cvt.rn.f32.f64 	%f4, %fd17;
	selp.f32 	%f5, 0f3F800000, %f4, %p13;
	add.s64 	%rd10, %rd8, %rd6;
	st.global.f32 	[%rd10], %f5;
	ret;

}
.func  (.param .b64 func_retval0) __internal_accurate_pow(
	.param .b64 __internal_accurate_pow_param_0,
	.param .b64 __internal_accurate_pow_param_1
)
{
	.reg .pred 	%p<8>;
	.reg .b32 	%r<49>;
	.reg .b32 	%f<3>;
	.reg .b64 	%fd<109>;

	ld.param.f64 	%fd10, [__internal_accurate_pow_param_0];
	ld.param.f64 	%fd11, [__internal_accurate_pow_param_1];
	{
	.reg .b32 %temp; 
	mov.b64 	{%temp, %r46}, %fd10;
	}
	{
	.reg .b32 %temp; 
	mov.b64 	{%r45, %temp}, %fd10;
	}
	shr.u32 	%r47, %r46, 20;
	setp.gt.u32 	%p1, %r46, 1048575;
	@%p1 bra 	$L__BB5_2;
	mul.f64 	%fd12, %fd10, 0d4350000000000000;
	{
	.reg .b32 %temp; 
	mov.b64 	{%temp, %r46}, %fd12;
	}
	{
	.reg .b32 %temp; 
	mov.b64 	{%r45, %temp}, %fd12;
	}
	shr.u32 	%r16, %r46, 20;
	add.s32 	%r47, %r16, -54;
$L__BB5_2:
	add.s32 	%r48, %r47, -1023;
	and.b32  	%r17, %r46, -2146435073;
	or.b32  	%r18, %r17, 1072693248;
	mov.b64 	%fd107, {%r45, %r18};
	setp.lt.u32 	%p2, %r18, 1073127583;
	@%p2 bra 	$L__BB5_4;
	{
	.reg .b32 %temp; 
	mov.b64 	{%r19, %temp}, %fd107;
	}
	{
	.reg .b32 %temp; 
	mov.b64 	{%temp, %r20}, %fd107;
	}
	add.s32 	%r21, %r20, -1048576;
	mov.b64 	%fd107, {%r19, %r21};
	add.s32 	%r48, %r47, -1022;
$L__BB5_4:
	add.f64 	%fd13, %fd107, 0dBFF0000000000000;
	add.f64 	%fd14, %fd107, 0d3FF0000000000000;
	rcp.approx.ftz.f64 	%fd15, %fd14;
	neg.f64 	%fd16, %fd14;
	fma.rn.f64 	%fd17, %fd16, %fd15, 0d3FF0000000000000;
	fma.rn.f64 	%fd18, %fd17, %fd17, %fd17;
	fma.rn.f64 	%fd19, %fd18, %fd15, %fd15;
	mul.f64 	%fd20, %fd13, %fd19;
	fma.rn.f64 	%fd21, %fd13, %fd19, %fd20;
	mul.f64 	%fd22, %fd21, %fd21;
	fma.rn.f64 	%fd23, %fd22, 0d3EB0F5FF7D2CAFE2, 0d3ED0F5D241AD3B5A;
	fma.rn.f64 	%fd24, %fd23, %fd22, 0d3EF3B20A75488A3F;
	fma.rn.f64 	%fd25, %fd24, %fd22, 0d3F1745CDE4FAECD5;
	fma.rn.f64 	%fd26, %fd25, %fd22, 0d3F3C71C7258A578B;
	fma.rn.f64 	%fd27, %fd26, %fd22, 0d3F6249249242B910;
	fma.rn.f64 	%fd28, %fd27, %fd22, 0d3F89999999999DFB;
	sub.f64 	%fd29, %fd13, %fd21;
	add.f64 	%fd30, %fd29, %fd29;
	neg.f64 	%fd31, %fd21;
	fma.rn.f64 	%fd32, %fd31, %fd13, %fd30;
	mul.f64 	%fd33, %fd19, %fd32;
	fma.rn.f64 	%fd34, %fd22, %fd28, 0d3FB5555555555555;
	mov.f64 	%fd35, 0d3FB5555555555555;
	sub.f64 	%fd36, %fd35, %fd34;
	fma.rn.f64 	%fd37, %fd22, %fd28, %fd36;
	add.f64 	%fd38, %fd37, 0dBC46A4CB00B9E7B0;
	add.f64 	%fd39, %fd34, %fd38;
	sub.f64 	%fd40, %fd34, %fd39;
	add.f64 	%fd41, %fd38, %fd40;
	mul.rn.f64 	%fd42, %fd21, %fd21;
	neg.f64 	%fd43, %fd42;
	fma.rn.f64 	%fd44, %fd21, %fd21, %fd43;
	{
	.reg .b32 %temp; 
	mov.b64 	{%r22, %temp}, %fd33;
	}
	{
	.reg .b32 %temp; 
	mov.b64 	{%temp, %r23}, %fd33;
	}
	add.s32 	%r24, %r23, 1048576;
	mov.b64 	%fd45, {%r22, %r24};
	fma.rn.f64 	%fd46, %fd21, %fd45, %fd44;
	mul.rn.f64 	%fd47, %fd42, %fd21;
	neg.f64 	%fd48, %fd47;
	fma.rn.f64 	%fd49, %fd42, %fd21, %fd48;
	fma.rn.f64 	%fd50, %fd42, %fd33, %fd49;
	fma.rn.f64 	%fd51, %fd46, %fd21, %fd50;
	mul.rn.f64 	%fd52, %fd39, %fd47;
	neg.f64 	%fd53, %fd52;
	fma.rn.f64 	%fd54, %fd39, %fd47, %fd53;
	fma.rn.f64 	%fd55, %fd39, %fd51, %fd54;
	fma.rn.f64 	%fd56, %fd41, %fd47, %fd55;
	add.f64 	%fd57, %fd52, %fd56;
	sub.f64 	%fd58, %fd52, %fd57;
	add.f64 	%fd59, %fd56, %fd58;
	add.f64 	%fd60, %fd21, %fd57;
	sub.f64 	%fd61, %fd21, %fd60;
	add.f64 	%fd62, %fd57, %fd61;
	add.f64 	%fd63, %fd59, %fd62;
	add.f64 	%fd64, %fd33, %fd63;
	add.f64 	%fd65, %fd60, %fd64;
	sub.f64 	%fd66, %fd60, %fd65;
	add.f64 	%fd67, %fd64, %fd66;
	xor.b32  	%r25, %r48, -2147483648;
	mov.b32 	%r26, 1127219200;
	mov.b64 	%fd68, {%r25, %r26};
	mov.b32 	%r27, -2147483648;
	mov.b64 	%fd69, {%r27, %r26};
	sub.f64 	%fd70, %fd68, %fd69;
	fma.rn.f64 	%fd71, %fd70, 0d3FE62E42FEFA39EF, %fd65;
	fma.rn.f64 	%fd72, %fd70, 0dBFE62E42FEFA39EF, %fd71;
	sub.f64 	%fd73, %fd72, %fd65;
	sub.f64 	%fd74, %fd67, %fd73;
	fma.rn.f64 	%fd75, %fd70, 0d3C7ABC9E3B39803F, %fd74;
	add.f64 	%fd76, %fd71, %fd75;
	sub.f64 	%fd77, %fd71, %fd76;
	add.f64 	%fd78, %fd75, %fd77;
	{
	.reg .b32 %temp; 
	mov.b64 	{%temp, %r28}, %fd11;
	}
	{
	.reg .b32 %temp; 
	mov.b64 	{%r29, %temp}, %fd11;
	}
	shl.b32 	%r30, %r28, 1;
	setp.gt.u32 	%p3, %r30, -33554433;
	and.b32  	%r31, %r28, -15728641;
	selp.b32 	%r32, %r31, %r28, %p3;
	mov.b64 	%fd79, {%r29, %r32};
	mul.rn.f64 	%fd80, %fd76, %fd79;
	neg.f64 	%fd81, %fd80;
	fma.rn.f64 	%fd82, %fd76, %fd79, %fd81;
	fma.rn.f64 	%fd83, %fd78, %fd79, %fd82;
	add.f64 	%fd4, %fd80, %fd83;
	sub.f64 	%fd84, %fd80, %fd4;
	add.f64 	%fd5, %fd83, %fd84;
	fma.rn.f64 	%fd85, %fd4, 0d3FF71547652B82FE, 0d4338000000000000;
	{
	.reg .b32 %temp; 
	mov.b64 	{%r13, %temp}, %fd85;
	}
	mov.f64 	%fd86, 0dC338000000000000;
	add.rn.f64 	%fd87, %fd85, %fd86;
	fma.rn.f64 	%fd88, %fd87, 0dBFE62E42FEFA39EF, %fd4;
	fma.rn.f64 	%fd89, %fd87, 0dBC7ABC9E3B39803F, %fd88;
	fma.rn.f64 	%fd90, %fd89, 0d3E5ADE1569CE2BDF, 0d3E928AF3FCA213EA;
	fma.rn.f64 	%fd91, %fd90, %fd89, 0d3EC71DEE62401315;
	fma.rn.f64 	%fd92, %fd91, %fd89, 0d3EFA01997C89EB71;
	fma.rn.f64 	%fd93, %fd92, %fd89, 0d3F2A01A014761F65;
	fma.rn.f64 	%fd94, %fd93, %fd89, 0d3F56C16C1852B7AF;
	fma.rn.f64 	%fd95, %fd94, %fd89, 0d3F81111111122322;
	fma.rn.f64 	%fd96, %fd95, %fd89, 0d3FA55555555502A1;
	fma.rn.f64 	%fd97, %fd96, %fd89, 0d3FC5555555555511;
	fma.rn.f64 	%fd98, %fd97, %fd89, 0d3FE000000000000B;
	fma.rn.f64 	%fd99, %fd98, %fd89, 0d3FF0000000000000;
	fma.rn.f64 	%fd100, %fd99, %fd89, 0d3FF0000000000000;
	{
	.reg .b32 %temp; 
	mov.b64 	{%r14, %temp}, %fd100;
	}
	{
	.reg .b32 %temp; 
	mov.b64 	{%temp, %r15}, %fd100;
	}
	shl.b32 	%r33, %r13, 20;
	add.s32 	%r34, %r33, %r15;
	mov.b64 	%fd108, {%r14, %r34};
	{
	.reg .b32 %temp; 
	mov.b64 	{%temp, %r35}, %fd4;
	}
	mov.b32 	%f2, %r35;
	abs.f32 	%f1, %f2;
	setp.lt.f32 	%p4, %f1, 0f4086232B;
	@%p4 bra 	$L__BB5_7;
	setp.lt.f64 	%p5, %fd4, 0d0000000000000000;
	add.f64 	%fd101, %fd4, 0d7FF0000000000000;
	selp.f64 	%fd108, 0d0000000000000000, %fd101, %p5;
	setp.geu.f32 	%p6, %f1, 0f40874800;
	@%p6 bra 	$L__BB5_7;
	shr.u32 	%r36, %r13, 31;
	add.s32 	%r37, %r13, %r36;
	shr.s32 	%r38, %r37, 1;
	shl.b32 	%r39, %r38, 20;
	add.s32 	%r40, %r15, %r39;
	mov.b64 	%fd102, {%r14, %r40};
	sub.s32 	%r41, %r13, %r38;
	shl.b32 	%r42, %r41, 20;
	add.s32 	%r43, %r42, 1072693248;
	mov.b32 	%r44, 0;
	mov.b64 	%fd103, {%r44, %r43};
	mul.f64 	%fd108, %fd103, %fd102;
$L__BB5_7:
	abs.f64 	%fd104, %fd108;
	setp.eq.f64 	%p7, %fd104, 0d7FF0000000000000;
	fma.rn.f64 	%fd105, %fd108, %fd5, %fd108;
	selp.f64 	%fd106, %fd108, %fd105, %p7;
	st.param.f64 	[func_retval0], %fd106;
	ret;

}


// ===== COMPILED SASS (sm_100) =====

	.target	sm_100

	.elftype	@"ET_EXEC"


//--------------------- .note.nv.tkinfo           --------------------------
	.section	.note.nv.tkinfo,"",@"SHT_NOTE"
	.sectionflags	@"SHF_NOTE_NV_TKINFO"
	.tkinfo
        /*0018*/ 	.word	0x00000002
        /*0030*/ 	.string	""
        /*0030*/ 	.string	"ptxas"
        /*0030*/ 	.string	"Cuda compilation tools, release 13.0, V13.0.88"
        /*0030*/ 	.string	"Build cuda_13.0.r13.0/compiler.36424714_0"
        /*0030*/ 	.string	"-arch sm_100 -m 64 "



//--------------------- .note.nv.cuinfo           --------------------------
	.section	.note.nv.cuinfo,"",@"SHT_NOTE"
	.sectionflags	@"SHF_NOTE_NV_CUINFO"
        /*0018*/ 	.short	0x0002
        /*001a*/ 	.short	0x0064
        /*001c*/ 	.short	0x0082
	.zero		2


//--------------------- .nv.info                  --------------------------
	.section	.nv.info,"",@"SHT_CUDA_INFO"
	.align	4


	//----- nvinfo : EIATTR_REGCOUNT
	.align		4
        /*0000*/ 	.byte	0x04, 0x2f
        /*0002*/ 	.short	(.L_1 - .L_0)
	.align		4
.L_0:
        /*0004*/ 	.word	index@(_Z3minPfS_)
        /*0008*/ 	.word	0x0000000c


	//----- nvinfo : EIATTR_FRAME_SIZE
	.align		4
.L_1:
        /*000c*/ 	.byte	0x04, 0x11
        /*000e*/ 	.short	(.L_3 - .L_2)
	.align		4
.L_2:
        /*0010*/ 	.word	index@(_Z3minPfS_)
        /*0014*/ 	.word	0x00000000


	//----- nvinfo : EIATTR_REGCOUNT
	.align		4
.L_3:
        /*0018*/ 	.byte	0x04, 0x2f
        /*001a*/ 	.short	(.L_5 - .L_4)
	.align		4
.L_4:
        /*001c*/ 	.word	index@(_Z3maxPfS_)
        /*0020*/ 	.word	0x0000000c


	//----- nvinfo : EIATTR_FRAME_SIZE
	.align		4
.L_5:
        /*0024*/ 	.byte	0x04, 0x11
        /*0026*/ 	.short	(.L_7 - .L_6)
	.align		4
.L_6:
        /*0028*/ 	.word	index@(_Z3maxPfS_)
        /*002c*/ 	.word	0x00000000


	//----- nvinfo : EIATTR_REGCOUNT
	.align		4
.L_7:
        /*0030*/ 	.byte	0x04, 0x2f
        /*0032*/ 	.short	(.L_9 - .L_8)
	.align		4
.L_8:
        /*0034*/ 	.word	index@(_Z8sumTotalPfS_)
        /*0038*/ 	.word	0x0000000c


	//----- nvinfo : EIATTR_FRAME_SIZE
	.align		4
.L_9:
        /*003c*/ 	.byte	0x04, 0x11
        /*003e*/ 	.short	(.L_11 - .L_10)
	.align		4
.L_10:
        /*0040*/ 	.word	index@(_Z8sumTotalPfS_)
        /*0044*/ 	.word	0x00000000


	//----- nvinfo : EIATTR_REGCOUNT
	.align		4
.L_11:
        /*0048*/ 	.byte	0x04, 0x2f
        /*004a*/ 	.short	(.L_13 - .L_12)
	.align		4
.L_12:
        /*004c*/ 	.word	index@(_Z10subNsquarePfS_S_)
        /*0050*/ 	.word	0x0000001e


	//----- nvinfo : EIATTR_FRAME_SIZE
	.align		4
.L_13:
        /*0054*/ 	.byte	0x04, 0x11
        /*0056*/ 	.short	(.L_15 - .L_14)
	.align		4
.L_14:
        /*0058*/ 	.word	index@($_Z10subNsquarePfS_S_$__internal_accurate_pow)
        /*005c*/ 	.word	0x00000000


	//----- nvinfo : EIATTR_FRAME_SIZE
	.align		4
.L_15:
        /*0060*/ 	.byte	0x04, 0x11
        /*0062*/ 	.short	(.L_17 - .L_16)
	.align		4
.L_16:
        /*0064*/ 	.word	index@(_Z10subNsquarePfS_S_)
        /*0068*/ 	.word	0x00000000


	//----- nvinfo : EIATTR_REGCOUNT
	.align		4
.L_17:
        /*006c*/ 	.byte	0x04, 0x2f
        /*006e*/ 	.short	(.L_19 - .L_18)
	.align		4
.L_18:
        /*0070*/ 	.word	index@(_Z9subNpowr4PfS_S_)
        /*0074*/ 	.word	0x0000001e


	//----- nvinfo : EIATTR_FRAME_SIZE
	.align		4
.L_19:
        /*0078*/ 	.byte	0x04, 0x11
        /*007a*/ 	.short	(.L_21 - .L_20)
	.align		4
.L_20:
        /*007c*/ 	.word	index@($_Z9subNpowr4PfS_S_$__internal_accurate_pow)
        /*0080*/ 	.word	0x00000000


	//----- nvinfo : EIATTR_FRAME_SIZE
	.align		4
.L_21:
        /*0084*/ 	.byte	0x04, 0x11
        /*0086*/ 	.short	(.L_23 - .L_22)
	.align		4
.L_22:
        /*0088*/ 	.word	index@(_Z9subNpowr4PfS_S_)
        /*008c*/ 	.word	0x00000000


	//----- nvinfo : EIATTR_MIN_STACK_SIZE
	.align		4
.L_23:
        /*0090*/ 	.byte	0x04, 0x12
        /*0092*/ 	.short	(.L_25 - .L_24)
	.align		4
.L_24:
        /*0094*/ 	.word	index@(_Z9subNpowr4PfS_S_)
        /*0098*/ 	.word	0x00000000


	//----- nvinfo : EIATTR_MIN_STACK_SIZE
	.align		4
.L_25:
        /*009c*/ 	.byte	0x04, 0x12
        /*009e*/ 	.short	(.L_27 - .L_26)
	.align		4
.L_26:
        /*00a0*/ 	.word	index@(_Z10subNsquarePfS_S_)
        /*00a4*/ 	.word	0x00000000


	//----- nvinfo : EIATTR_MIN_STACK_SIZE
	.align		4
.L_27:
        /*00a8*/ 	.byte	0x04, 0x12
        /*00aa*/ 	.short	(.L_29 - .L_28)
	.align		4
.L_28:
        /*00ac*/ 	.word	index@(_Z8sumTotalPfS_)
        /*00b0*/ 	.word	0x00000000


	//----- nvinfo : EIATTR_MIN_STACK_SIZE
	.align		4
.L_29:
        /*00b4*/ 	.byte	0x04, 0x12
        /*00b6*/ 	.short	(.L_31 - .L_30)
	.align		4
.L_30:
        /*00b8*/ 	.word	index@(_Z3maxPfS_)
        /*00bc*/ 	.word	0x00000000


	//----- nvinfo : EIATTR_MIN_STACK_SIZE
	.align		4
.L_31:
        /*00c0*/ 	.byte	0x04, 0x12
        /*00c2*/ 	.short	(.L_33 - .L_32)
	.align		4
.L_32:
        /*00c4*/ 	.word	index@(_Z3minPfS_)
        /*00c8*/ 	.word	0x00000000
.L_33:


//--------------------- .nv.compat                --------------------------
	.section	.nv.compat,"",@"SHT_CUDA_COMPAT_INFO"
	.align	4
        /*0000*/ 	.byte	0x02, 0x09, 0x00, 0x00, 0x02, 0x02, 0x01, 0x00, 0x02, 0x05, 0x05, 0x00, 0x03, 0x07, 0x01, 0x01
        /*0010*/ 	.byte	0x02, 0x03, 0x00, 0x00, 0x02, 0x06, 0x01, 0x00, 0x04, 0x0b, 0x08, 0x00, 0x01, 0x00, 0x00, 0x00
        /*0020*/ 	.byte	0x00, 0x00, 0x00, 0x00


//--------------------- .nv.info._Z9subNpowr4PfS_S_ --------------------------
	.section	.nv.info._Z9subNpowr4PfS_S_,"",@"SHT_CUDA_INFO"
	.sectionflags	@""
	.align	4


	//----- nvinfo : EIATTR_CUDA_API_VERSION
	.align		4
        /*0000*/ 	.byte	0x04, 0x37
        /*0002*/ 	.short	(.L_35 - .L_34)
.L_34:
        /*0004*/ 	.word	0x00000082


	//----- nvinfo : EIATTR_KPARAM_INFO
	.align		4
.L_35:
        /*0008*/ 	.byte	0x04, 0x17
        /*000a*/ 	.short	(.L_37 - .L_36)
.L_36:
        /*000c*/ 	.word	0x00000000
        /*0010*/ 	.short	0x0002
        /*0012*/ 	.short	0x0010
        /*0014*/ 	.byte	0x00, 0xf5, 0x21, 0x00


	//----- nvinfo : EIATTR_KPARAM_INFO
	.align		4
.L_37:
        /*0018*/ 	.byte	0x04, 0x17
        /*001a*/ 	.short	(.L_39 - .L_38)
.L_38:
        /*001c*/ 	.word	0x00000000
        /*0020*/ 	.short	0x0001
        /*0022*/ 	.short	0x0008
        /*0024*/ 	.byte	0x00, 0xf5, 0x21, 0x00


	//----- nvinfo : EIATTR_KPARAM_INFO
	.align		4
.L_39:
        /*0028*/ 	.byte	0x04, 0x17
        /*002a*/ 	.short	(.L_41 - .L_40)
.L_40:
        /*002c*/ 	.word	0x00000000
        /*0030*/ 	.short	0x0000
        /*0032*/ 	.short	0x0000
        /*0034*/ 	.byte	0x00, 0xf5, 0x21, 0x00


	//----- nvinfo : EIATTR_SPARSE_MMA_MASK
	.align		4
.L_41:
        /*0038*/ 	.byte	0x03, 0x50
        /*003a*/ 	.short	0x0000


	//----- nvinfo : EIATTR_MAXREG_COUNT
	.align		4
        /*003c*/ 	.byte	0x03, 0x1b
        /*003e*/ 	.short	0x00ff


	//----- nvinfo : EIATTR_MERCURY_ISA_VERSION
	.align		4
        /*0040*/ 	.byte	0x03, 0x5f
        /*0042*/ 	.short	0x0101


	//----- nvinfo : EIATTR_VRC_CTA_INIT_COUNT
	.align		4
        /*0044*/ 	.byte	0x02, 0x4a
	.zero		1
	.zero		1


	//----- nvinfo : EIATTR_EXIT_INSTR_OFFSETS
	.align		4
        /*0048*/ 	.byte	0x04, 0x1c
        /*004a*/ 	.short	(.L_43 - .L_42)


	//   ....[0]....
.L_42:
        /*004c*/ 	.word	0x00000270


	//----- nvinfo : EIATTR_CRS_STACK_SIZE
	.align		4
.L_43:
        /*0050*/ 	.byte	0x04, 0x1e
        /*0052*/ 	.short	(.L_45 - .L_44)
.L_44:
        /*0054*/ 	.word	0x00000000


	//----- nvinfo : EIATTR_CBANK_PARAM_SIZE
	.align		4
.L_45:
        /*0058*/ 	.byte	0x03, 0x19
        /*005a*/ 	.short	0x0018


	//----- nvinfo : EIATTR_PARAM_CBANK
	.align		4
        /*005c*/ 	.byte	0x04, 0x0a
        /*005e*/ 	.short	(.L_47 - .L_46)
	.align		4
.L_46:
        /*0060*/ 	.word	index@(.nv.constant0._Z9subNpowr4PfS_S_)
        /*0064*/ 	.short	0x0380
        /*0066*/ 	.short	0x0018


	//----- nvinfo : EIATTR_SW_WAR
	.align		4
.L_47:
        /*0068*/ 	.byte	0x04, 0x36
        /*006a*/ 	.short	(.L_49 - .L_48)
.L_48:
        /*006c*/ 	.word	0x00000008
.L_49:


//--------------------- .nv.info._Z10subNsquarePfS_S_ --------------------------
	.section	.nv.info._Z10subNsquarePfS_S_,"",@"SHT_CUDA_INFO"
	.sectionflags	@""
	.align	4


	//----- nvinfo : EIATTR_CUDA_API_VERSION
	.align		4
        /*0000*/ 	.byte	0x04, 0x37
        /*0002*/ 	.short	(.L_51 - .L_50)
.L_50:
        /*0004*/ 	.word	0x00000082


	//----- nvinfo : EIATTR_KPARAM_INFO
	.align		4
.L_51:
        /*0008*/ 	.byte	0x04, 0x17
        /*000a*/ 	.short	(.L_53 - .L_52)
.L_52:
        /*000c*/ 	.word	0x00000000
        /*0010*/ 	.short	0x0002
        /*0012*/ 	.short	0x0010
        /*0014*/ 	.byte	0x00, 0xf5, 0x21, 0x00


	//----- nvinfo : EIATTR_KPARAM_INFO
	.align		4
.L_53:
        /*0018*/ 	.byte	0x04, 0x17
        /*001a*/ 	.short	(.L_55 - .L_54)
.L_54:
        /*001c*/ 	.word	0x00000000
        /*0020*/ 	.short	0x0001
        /*0022*/ 	.short	0x0008
        /*0024*/ 	.byte	0x00, 0xf5, 0x21, 0x00


	//----- nvinfo : EIATTR_KPARAM_INFO
	.align		4
.L_55:
        /*0028*/ 	.byte	0x04, 0x17
        /*002a*/ 	.short	(.L_57 - .L_56)
.L_56:
        /*002c*/ 	.word	0x00000000
        /*0030*/ 	.short	0x0000
        /*0032*/ 	.short	0x0000
        /*0034*/ 	.byte	0x00, 0xf5, 0x21, 0x00


	//----- nvinfo : EIATTR_SPARSE_MMA_MASK
	.align		4
.L_57:
        /*0038*/ 	.byte	0x03, 0x50
        /*003a*/ 	.short	0x0000


	//----- nvinfo : EIATTR_MAXREG_COUNT
	.align		4
        /*003c*/ 	.byte	0x03, 0x1b
        /*003e*/ 	.short	0x00ff


	//----- nvinfo : EIATTR_MERCURY_ISA_VERSION
	.align		4
        /*0040*/ 	.byte	0x03, 0x5f
        /*0042*/ 	.short	0x0101


	//----- nvinfo : EIATTR_VRC_CTA_INIT_COUNT
	.align		4
        /*0044*/ 	.byte	0x02, 0x4a
	.zero		1
	.zero		1


	//----- nvinfo : EIATTR_EXIT_INSTR_OFFSETS
	.align		4
        /*0048*/ 	.byte	0x04, 0x1c
        /*004a*/ 	.short	(.L_59 - .L_58)


	//   ....[0]....
.L_58:
        /*004c*/ 	.word	0x00000270


	//----- nvinfo : EIATTR_CRS_STACK_SIZE
	.align		4
.L_59:
        /*0050*/ 	.byte	0x04, 0x1e
        /*0052*/ 	.short	(.L_61 - .L_60)
.L_60:
        /*0054*/ 	.word	0x00000000


	//----- nvinfo : EIATTR_CBANK_PARAM_SIZE
	.align		4
.L_61:
        /*0058*/ 	.byte	0x03, 0x19
        /*005a*/ 	.short	0x0018


	//----- nvinfo : EIATTR_PARAM_CBANK
	.align		4
        /*005c*/ 	.byte	0x04, 0x0a
        /*005e*/ 	.short	(.L_63 - .L_62)
	.align		4
.L_62:
        /*0060*/ 	.word	index@(.nv.constant0._Z10subNsquarePfS_S_)
        /*0064*/ 	.short	0x0380
        /*0066*/ 	.short	0x0018


	//----- nvinfo : EIATTR_SW_WAR
	.align		4
.L_63:
        /*0068*/ 	.byte	0x04, 0x36
        /*006a*/ 	.short	(.L_65 - .L_64)
.L_64:
        /*006c*/ 	.word	0x00000008
.L_65:


//--------------------- .nv.info._Z8sumTotalPfS_  --------------------------
	.section	.nv.info._Z8sumTotalPfS_,"",@"SHT_CUDA_INFO"
	.sectionflags	@""
	.align	4


	//----- nvinfo : EIATTR_CUDA_API_VERSION
	.align		4
        /*0000*/ 	.byte	0x04, 0x37
        /*0002*/ 	.short	(.L_67 - .L_66)
.L_66:
        /*0004*/ 	.word	0x00000082


	//----- nvinfo : EIATTR_KPARAM_INFO
	.align		4
.L_67:
        /*0008*/ 	.byte	0x04, 0x17
        /*000a*/ 	.short	(.L_69 - .L_68)
.L_68:
        /*000c*/ 	.word	0x00000000
        /*0010*/ 	.short	0x0001
        /*0012*/ 	.short	0x0008
        /*0014*/ 	.byte	0x00, 0xf5, 0x21, 0x00


	//----- nvinfo : EIATTR_KPARAM_INFO
	.align		4
.L_69:
        /*0018*/ 	.byte	0x04, 0x17
        /*001a*/ 	.short	(.L_71 - .L_70)
.L_70:
        /*001c*/ 	.word	0x00000000
        /*0020*/ 	.short	0x0000
        /*0022*/ 	.short	0x0000
        /*0024*/ 	.byte	0x00, 0xf5, 0x21, 0x00


	//----- nvinfo : EIATTR_SPARSE_MMA_MASK
	.align		4
.L_71:
        /*0028*/ 	.byte	0x03, 0x50
        /*002a*/ 	.short	0x0000


	//----- nvinfo : EIATTR_MAXREG_COUNT
	.align		4
        /*002c*/ 	.byte	0x03, 0x1b
        /*002e*/ 	.short	0x00ff


	//----- nvinfo : EIATTR_NUM_BARRIERS
	.align		4
        /*0030*/ 	.byte	0x02, 0x4c
        /*0032*/ 	.byte	0x01
	.zero		1


	//----- nvinfo : EIATTR_MERCURY_ISA_VERSION
	.align		4
        /*0034*/ 	.byte	0x03, 0x5f
        /*0036*/ 	.short	0x0101


	//----- nvinfo : EIATTR_VRC_CTA_INIT_COUNT
	.align		4
        /*0038*/ 	.byte	0x02, 0x4a
	.zero		1
	.zero		1


	//----- nvinfo : EIATTR_EXIT_INSTR_OFFSETS
	.align		4
        /*003c*/ 	.byte	0x04, 0x1c
        /*003e*/ 	.short	(.L_73 - .L_72)


	//   ....[0]....
.L_72:
        /*0040*/ 	.word	0x00000200


	//   ....[1]....
        /*0044*/ 	.word	0x00000280


	//----- nvinfo : EIATTR_CBANK_PARAM_SIZE
	.align		4
.L_73:
        /*0048*/ 	.byte	0x03, 0x19
        /*004a*/ 	.short	0x0010


	//----- nvinfo : EIATTR_PARAM_CBANK
	.align		4
        /*004c*/ 	.byte	0x04, 0x0a
        /*004e*/ 	.short	(.L_75 - .L_74)
	.align		4
.L_74:
        /*0050*/ 	.word	index@(.nv.constant0._Z8sumTotalPfS_)
        /*0054*/ 	.short	0x0380
        /*0056*/ 	.short	0x0010


	//----- nvinfo : EIATTR_SW_WAR
	.align		4
.L_75:
        /*0058*/ 	.byte	0x04, 0x36
        /*005a*/ 	.short	(.L_77 - .L_76)
.L_76:
        /*005c*/ 	.word	0x00000008
.L_77:


//--------------------- .nv.info._Z3maxPfS_       --------------------------
	.section	.nv.info._Z3maxPfS_,"",@"SHT_CUDA_INFO"
	.sectionflags	@""
	.align	4


	//----- nvinfo : EIATTR_CUDA_API_VERSION
	.align		4
        /*0000*/ 	.byte	0x04, 0x37
        /*0002*/ 	.short	(.L_79 - .L_78)
.L_78:
        /*0004*/ 	.word	0x00000082


	//----- nvinfo : EIATTR_KPARAM_INFO
	.align		4
.L_79:
        /*0008*/ 	.byte	0x04, 0x17
        /*000a*/ 	.short	(.L_81 - .L_80)
.L_80:
        /*000c*/ 	.word	0x00000000
        /*0010*/ 	.short	0x0001
        /*0012*/ 	.short	0x0008
        /*0014*/ 	.byte	0x00, 0xf5, 0x21, 0x00


	//----- nvinfo : EIATTR_KPARAM_INFO
	.align		4
.L_81:
        /*0018*/ 	.byte	0x04, 0x17
        /*001a*/ 	.short	(.L_83 - .L_82)
.L_82:
        /*001c*/ 	.word	0x00000000
        /*0020*/ 	.short	0x0000
        /*0022*/ 	.short	0x0000
        /*0024*/ 	.byte	0x00, 0xf5, 0x21, 0x00


	//----- nvinfo : EIATTR_SPARSE_MMA_MASK
	.align		4
.L_83:
        /*0028*/ 	.byte	0x03, 0x50
        /*002a*/ 	.short	0x0000


	//----- nvinfo : EIATTR_MAXREG_COUNT
	.align		4
        /*002c*/ 	.byte	0x03, 0x1b
        /*002e*/ 	.short	0x00ff


	//----- nvinfo : EIATTR_NUM_BARRIERS
	.align		4
        /*0030*/ 	.byte	0x02, 0x4c
        /*0032*/ 	.byte	0x01
	.zero		1


	//----- nvinfo : EIATTR_MERCURY_ISA_VERSION
	.align		4
        /*0034*/ 	.byte	0x03, 0x5f
        /*0036*/ 	.short	0x0101


	//----- nvinfo : EIATTR_VRC_CTA_INIT_COUNT
	.align		4
        /*0038*/ 	.byte	0x02, 0x4a
	.zero		1
	.zero		1


	//----- nvinfo : EIATTR_EXIT_INSTR_OFFSETS
	.align		4
        /*003c*/ 	.byte	0x04, 0x1c
        /*003e*/ 	.short	(.L_85 - .L_84)


	//   ....[0]....
.L_84:
        /*0040*/ 	.word	0x00000210


	//   ....[1]....
        /*0044*/ 	.word	0x00000290


	//----- nvinfo : EIATTR_CBANK_PARAM_SIZE
	.align		4
.L_85:
        /*0048*/ 	.byte	0x03, 0x19
        /*004a*/ 	.short	0x0010


	//----- nvinfo : EIATTR_PARAM_CBANK
	.align		4
        /*004c*/ 	.byte	0x04, 0x0a
        /*004e*/ 	.short	(.L_87 - .L_86)
	.align		4
.L_86:
        /*0050*/ 	.word	index@(.nv.constant0._Z3maxPfS_)
        /*0054*/ 	.short	0x0380
        /*0056*/ 	.short	0x0010


	//----- nvinfo : EIATTR_SW_WAR
	.align		4
.L_87:
        /*0058*/ 	.byte	0x04, 0x36
        /*005a*/ 	.short	(.L_89 - .L_88)
.L_88:
        /*005c*/ 	.word	0x00000008
.L_89:


//--------------------- .nv.info._Z3minPfS_       --------------------------
	.section	.nv.info._Z3minPfS_,"",@"SHT_CUDA_INFO"
	.sectionflags	@""
	.align	4


	//----- nvinfo : EIATTR_CUDA_API_VERSION
	.align		4
        /*0000*/ 	.byte	0x04, 0x37
        /*0002*/ 	.short	(.L_91 - .L_90)
.L_90:
        /*0004*/ 	.word	0x00000082


	//----- nvinfo : EIATTR_KPARAM_INFO
	.align		4
.L_91:
        /*0008*/ 	.byte	0x04, 0x17
        /*000a*/ 	.short	(.L_93 - .L_92)
.L_92:
        /*000c*/ 	.word	0x00000000
        /*0010*/ 	.short	0x0001
        /*0012*/ 	.short	0x0008
        /*0014*/ 	.byte	0x00, 0xf5, 0x21, 0x00


	//----- nvinfo : EIATTR_KPARAM_INFO
	.align		4
.L_93:
        /*0018*/ 	.byte	0x04, 0x17
        /*001a*/ 	.short	(.L_95 - .L_94)
.L_94:
        /*001c*/ 	.word	0x00000000
        /*0020*/ 	.short	0x0000
        /*0022*/ 	.short	0x0000
        /*0024*/ 	.byte	0x00, 0xf5, 0x21, 0x00


	//----- nvinfo : EIATTR_SPARSE_MMA_MASK
	.align		4
.L_95:
        /*0028*/ 	.byte	0x03, 0x50
        /*002a*/ 	.short	0x0000


	//----- nvinfo : EIATTR_MAXREG_COUNT
	.align		4
        /*002c*/ 	.byte	0x03, 0x1b
        /*002e*/ 	.short	0x00ff


	//----- nvinfo : EIATTR_NUM_BARRIERS
	.align		4
        /*0030*/ 	.byte	0x02, 0x4c
        /*0032*/ 	.byte	0x01
	.zero		1


	//----- nvinfo : EIATTR_MERCURY_ISA_VERSION
	.align		4
        /*0034*/ 	.byte	0x03, 0x5f
        /*0036*/ 	.short	0x0101


	//----- nvinfo : EIATTR_VRC_CTA_INIT_COUNT
	.align		4
        /*0038*/ 	.byte	0x02, 0x4a
	.zero		1
	.zero		1


	//----- nvinfo : EIATTR_EXIT_INSTR_OFFSETS
	.align		4
        /*003c*/ 	.byte	0x04, 0x1c
        /*003e*/ 	.short	(.L_97 - .L_96)


	//   ....[0]....
.L_96:
        /*0040*/ 	.word	0x00000210


	//   ....[1]....
        /*0044*/ 	.word	0x00000290


	//----- nvinfo : EIATTR_CBANK_PARAM_SIZE
	.align		4
.L_97:
        /*0048*/ 	.byte	0x03, 0x19
        /*004a*/ 	.short	0x0010


	//----- nvinfo : EIATTR_PARAM_CBANK
	.align		4
        /*004c*/ 	.byte	0x04, 0x0a
        /*004e*/ 	.short	(.L_99 - .L_98)
	.align		4
.L_98:
        /*0050*/ 	.word	index@(.nv.constant0._Z3minPfS_)
        /*0054*/ 	.short	0x0380
        /*0056*/ 	.short	0x0010


	//----- nvinfo : EIATTR_SW_WAR
	.align		4
.L_99:
        /*0058*/ 	.byte	0x04, 0x36
        /*005a*/ 	.short	(.L_101 - .L_100)
.L_100:
        /*005c*/ 	.word	0x00000008
.L_101:


//--------------------- .nv.callgraph             --------------------------
	.section	.nv.callgraph,"",@"SHT_CUDA_CALLGRAPH"
	.align	4
	.sectionentsize	8
	.align		4
        /*0000*/ 	.word	0x00000000
	.align		4
        /*0004*/ 	.word	0xffffffff
	.align		4
        /*0008*/ 	.word	0x00000000
	.align		4
        /*000c*/ 	.word	0xfffffffe
	.align		4
        /*0010*/ 	.word	0x00000000
	.align		4
        /*0014*/ 	.word	0xfffffffd
	.align		4
        /*0018*/ 	.word	0x00000000
	.align		4
        /*001c*/ 	.word	0xfffffffc


//--------------------- .text._Z9subNpowr4PfS_S_  --------------------------
	.section	.text._Z9subNpowr4PfS_S_,"ax",@progbits
	.align	128
        .global         _Z9subNpowr4PfS_S_
        .type           _Z9subNpowr4PfS_S_,@function
        .size           _Z9subNpowr4PfS_S_,(.L_x_19 - _Z9subNpowr4PfS_S_)
        .other          _Z9subNpowr4PfS_S_,@"STO_CUDA_ENTRY STV_DEFAULT"
_Z9subNpowr4PfS_S_:
.text._Z9subNpowr4PfS_S_:
[----:B------:R-:W-:Y:S01]  /*0000*/  LDC R1, c[0x0][0x37c] ;  /* 0x0000df00ff017b82 */ /* 0x000fe20000000800 */
[----:B------:R-:W0:Y:S07]  /*0010*/  S2R R2, SR_TID.X ;  /* 0x0000000000027919 */ /* 0x000e2e0000002100 */
[----:B------:R-:W0:Y:S01]  /*0020*/  S2UR UR6, SR_CTAID.X ;  /* 0x00000000000679c3 */ /* 0x000e220000002500 */
[----:B------:R-:W1:Y:S07]  /*0030*/  LDCU.64 UR4, c[0x0][0x358] ;  /* 0x00006b00ff0477ac */ /* 0x000e6e0008000a00 */
[----:B------:R-:W0:Y:S08]  /*0040*/  LDC R3, c[0x0][0x360] ;  /* 0x0000d800ff037b82 */ /* 0x000e300000000800 */
[----:B------:R-:W2:Y:S08]  /*0050*/  LDC.64 R6, c[0x0][0x380] ;  /* 0x0000e000ff067b82 */ /* 0x000eb00000000a00 */
[----:B------:R-:W3:Y:S01]  /*0060*/  LDC.64 R8, c[0x0][0x390] ;  /* 0x0000e400ff087b82 */ /* 0x000ee20000000a00 */
[----:B0-----:R-:W-:-:S04]  /*0070*/  IMAD R2, R3, UR6, R2 ;  /* 0x0000000603027c24 */ /* 0x001fc8000f8e0202 */
[----:B--2---:R-:W-:-:S05]  /*0080*/  IMAD.WIDE R6, R2, 0x4, R6 ;  /* 0x0000000402067825 */ /* 0x004fca00078e0206 */
[----:B-1----:R-:W2:Y:S04]  /*0090*/  LDG.E R3, desc[UR4][R6.64] ;  /* 0x0000000406037981 */ /* 0x002ea8000c1e1900 */
[----:B---3--:R-:W2:Y:S01]  /*00a0*/  LDG.E R8, desc[UR4][R8.64] ;  /* 0x0000000408087981 */ /* 0x008ea2000c1e1900 */
[----:B------:R-:W-:Y:S01]  /*00b0*/  BSSY.RECONVERGENT B0, `(.L_x_0) ;  /* 0x0000005000007945 */ /* 0x000fe20003800200 */
[----:B------:R-:W-:Y:S01]  /*00c0*/  MOV R0, 0x100 ;  /* 0x0000010000007802 */ /* 0x000fe20000000f00 */
[----:B--2---:R-:W-:-:S04]  /*00d0*/  FADD R3, R3, -R8 ;  /* 0x8000000803037221 */ /* 0x004fc80000000000 */
[----:B------:R0:W1:Y:S03]  /*00e0*/  F2F.F64.F32 R4, R3 ;  /* 0x0000000300047310 */ /* 0x0000660000201800 */
[----:B01----:R-:W-:Y:S05]  /*00f0*/  CALL.REL.NOINC `($_Z9subNpowr4PfS_S_$__internal_accurate_pow) ;  /* 0x0000000000607944 */ /* 0x003fea0003c00000 */
[----:B------:R-:W-:Y:S05]  /*0100*/  BSYNC.RECONVERGENT B0 ;  /* 0x0000000000007941 */ /* 0x000fea0003800200 */
.L_x_0:
[----:B------:R-:W-:Y:S01]  /*0110*/  DADD R6, R4, 4 ;  /* 0x4010000004067429 */ /* 0x000fe20000000000 */
[----:B------:R-:W0:Y:S01]  /*0120*/  LDC.64 R8, c[0x0][0x388] ;  /* 0x0000e200ff087b82 */ /* 0x000e220000000a00 */
[----:B------:R-:W-:Y:S01]  /*0130*/  FSETP.NEU.AND P0, PT, R3, RZ, PT ;  /* 0x000000ff0300720b */ /* 0x000fe20003f0d000 */
[----:B------:R-:W-:Y:S07]  /*0140*/  BSSY.RECONVERGENT B0, `(.L_x_1) ;  /* 0x000000d000007945 */ /* 0x000fee0003800200 */
[----:B------:R-:W-:Y:S01]  /*0150*/  LOP3.LUT R6, R7, 0x7ff00000, RZ, 0xc0, !PT ;  /* 0x7ff0000007067812 */ /* 0x000fe200078ec0ff */
[----:B------:R-:W-:-:S03]  /*0160*/  IMAD.MOV.U32 R7, RZ, RZ, R11 ;  /* 0x000000ffff077224 */ /* 0x000fc600078e000b */
[----:B------:R-:W-:Y:S01]  /*0170*/  ISETP.NE.AND P1, PT, R6, 0x7ff00000, PT ;  /* 0x7ff000000600780c */ /* 0x000fe20003f25270 */
[----:B------:R-:W-:Y:S01]  /*0180*/  IMAD.MOV.U32 R6, RZ, RZ, R10 ;  /* 0x000000ffff067224 */ /* 0x000fe200078e000a */
[----:B------:R-:W-:-:S11]  /*0190*/  @!P0 CS2R R6, SRZ ;  /* 0x0000000000068805 */ /* 0x000fd6000001ff00 */
[----:B------:R-:W-:Y:S05]  /*01a0*/  @P1 BRA `(.L_x_2) ;  /* 0x0000000000181947 */ /* 0x000fea0003800000 */
[----:B------:R-:W-:-:S13]  /*01b0*/  FSETP.NAN.AND P0, PT, R3, R3, PT ;  /* 0x000000030300720b */ /* 0x000fda0003f08000 */
[----:B------:R-:W-:Y:S01]  /*01c0*/  @P0 DADD R6, R4, 4 ;  /* 0x4010000004060429 */ /* 0x000fe20000000000 */
[----:B------:R-:W-:Y:S10]  /*01d0*/  @P0 BRA `(.L_x_2) ;  /* 0x00000000000c0947 */ /* 0x000ff40003800000 */
[----:B------:R-:W-:-:S14]  /*01e0*/  DSETP.NEU.AND P0, PT, |R4|, +INF , PT ;  /* 0x7ff000000400742a */ /* 0x000fdc0003f0d200 */
[----:B------:R-:W-:Y:S02]  /*01f0*/  @!P0 IMAD.MOV.U32 R6, RZ, RZ, 0x0 ;  /* 0x00000000ff068424 */ /* 0x000fe400078e00ff */
[----:B------:R-:W-:-:S07]  /*0200*/  @!P0 IMAD.MOV.U32 R7, RZ, RZ, 0x7ff00000 ;  /* 0x7ff00000ff078424 */ /* 0x000fce00078e00ff */
.L_x_2:
[----:B------:R-:W-:Y:S05]  /*0210*/  BSYNC.RECONVERGENT B0 ;  /* 0x0000000000007941 */ /* 0x000fea0003800200 */
.L_x_1:
[----:B------:R-:W1:Y:S01]  /*0220*/  F2F.F32.F64 R6, R6 ;  /* 0x0000000600067310 */ /* 0x000e620000301000 */
[----:B------:R-:W-:Y:S01]  /*0230*/  FSETP.NEU.AND P0, PT, R3, 1, PT ;  /* 0x3f8000000300780b */ /* 0x000fe20003f0d000 */
[----:B0-----:R-:W-:-:S03]  /*0240*/  IMAD.WIDE R2, R2, 0x4, R8 ;  /* 0x0000000402027825 */ /* 0x001fc600078e0208 */
[----:B-1----:R-:W-:-:S05]  /*0250*/  FSEL R5, R6, 1, P0 ;  /* 0x3f80000006057808 */ /* 0x002fca0000000000 */
[----:B------:R-:W-:Y:S01]  /*0260*/  STG.E desc[UR4][R2.64], R5 ;  /* 0x0000000502007986 */ /* 0x000fe2000c101904 */
[----:B------:R-:W-:Y:S05]  /*0270*/  EXIT ;  /* 0x000000000000794d */ /* 0x000fea0003800000 */
        .type           $_Z9subNpowr4PfS_S_$__internal_accurate_pow,@function
        .size           $_Z9subNpowr4PfS_S_$__internal_accurate_pow,(.L_x_19 - $_Z9subNpowr4PfS_S_$__internal_accurate_pow)
$_Z9subNpowr4PfS_S_$__internal_accurate_pow:
[----:B------:R-:W-:Y:S01]  /*0280*/  DADD R6, -RZ, |R4| ;  /* 0x00000000ff067229 */ /* 0x000fe20000000504 */
[----:B------:R-:W-:Y:S01]  /*0290*/  IMAD.MOV.U32 R20, RZ, RZ, RZ ;  /* 0x000000ffff147224 */ /* 0x000fe200078e00ff */
[----:B------:R-:W-:Y:S01]  /*02a0*/  UMOV UR6, 0x7d2cafe2 ;  /* 0x7d2cafe200067882 */ /* 0x000fe20000000000 */
[----:B------:R-:W-:Y:S01]  /*02b0*/  IMAD.MOV.U32 R18, RZ, RZ, 0x41ad3b5a ;  /* 0x41ad3b5aff127424 */ /* 0x000fe200078e00ff */
[----:B------:R-:W-:Y:S01]  /*02c0*/  UMOV UR7, 0x3eb0f5ff ;  /* 0x3eb0f5ff00077882 */ /* 0x000fe20000000000 */
[----:B------:R-:W-:Y:S01]  /*02d0*/  IMAD.MOV.U32 R19, RZ, RZ, 0x3ed0f5d2 ;  /* 0x3ed0f5d2ff137424 */ /* 0x000fe200078e00ff */
[----:B------:R-:W-:Y:S01]  /*02e0*/  UMOV UR8, 0x3b39803f ;  /* 0x3b39803f00087882 */ /* 0x000fe20000000000 */
[----:B------:R-:W-:-:S03]  /*02f0*/  UMOV UR9, 0x3c7abc9e ;  /* 0x3c7abc9e00097882 */ /* 0x000fc60000000000 */
[----:B------:R-:W-:Y:S02]  /*0300*/  ISETP.GT.U32.AND P0, PT, R7, 0xfffff, PT ;  /* 0x000fffff0700780c */ /* 0x000fe40003f04070 */
[----:B------:R-:W-:-:S11]  /*0310*/  MOV R10, R7 ;  /* 0x00000007000a7202 */ /* 0x000fd60000000f00 */
[----:B------:R-:W-:-:S10]  /*0320*/  @!P0 DMUL R8, R6, 1.80143985094819840000e+16 ;  /* 0x4350000006088828 */ /* 0x000fd40000000000 */
[----:B------:R-:W-:Y:S02]  /*0330*/  @!P0 IMAD.MOV.U32 R10, RZ, RZ, R9 ;  /* 0x000000ffff0a8224 */ /* 0x000fe400078e0009 */
[----:B------:R-:W-:-:S03]  /*0340*/  @!P0 IMAD.MOV.U32 R6, RZ, RZ, R8 ;  /* 0x000000ffff068224 */ /* 0x000fc600078e0008 */
[----:B------:R-:W-:Y:S01]  /*0350*/  LOP3.LUT R10, R10, 0x800fffff, RZ, 0xc0, !PT ;  /* 0x800fffff0a0a7812 */ /* 0x000fe200078ec0ff */
[----:B------:R-:W-:Y:S01]  /*0360*/  IMAD.MOV.U32 R14, RZ, RZ, R6 ;  /* 0x000000ffff0e7224 */ /* 0x000fe200078e0006 */
[----:B------:R-:W-:Y:S02]  /*0370*/  SHF.R.U32.HI R6, RZ, 0x14, R7 ;  /* 0x00000014ff067819 */ /* 0x000fe40000011607 */
[----:B------:R-:W-:Y:S02]  /*0380*/  LOP3.LUT R15, R10, 0x3ff00000, RZ, 0xfc, !PT ;  /* 0x3ff000000a0f7812 */ /* 0x000fe400078efcff */
[----:B------:R-:W-:Y:S02]  /*0390*/  @!P0 LEA.HI R6, R9, 0xffffffca, RZ, 0xc ;  /* 0xffffffca09068811 */ /* 0x000fe400078f60ff */
[----:B------:R-:W-:-:S03]  /*03a0*/  ISETP.GE.U32.AND P1, PT, R15, 0x3ff6a09f, PT ;  /* 0x3ff6a09f0f00780c */ /* 0x000fc60003f26070 */
[----:B------:R-:W-:-:S10]  /*03b0*/  VIADD R7, R6, 0xfffffc01 ;  /* 0xfffffc0106077836 */ /* 0x000fd40000000000 */
[----:B------:R-:W-:Y:S02]  /*03c0*/  @P1 VIADD R11, R15, 0xfff00000 ;  /* 0xfff000000f0b1836 */ /* 0x000fe40000000000 */
[----:B------:R-:W-:-:S03]  /*03d0*/  @P1 VIADD R7, R6, 0xfffffc02 ;  /* 0xfffffc0206071836 */ /* 0x000fc60000000000 */
[----:B------:R-:W-:Y:S02]  /*03e0*/  @P1 MOV R15, R11 ;  /* 0x0000000b000f1202 */ /* 0x000fe40000000f00 */
[----:B------:R-:W-:Y:S01]  /*03f0*/  LOP3.LUT R6, R7, 0x80000000, RZ, 0x3c, !PT ;  /* 0x8000000007067812 */ /* 0x000fe200078e3cff */
[----:B------:R-:W-:-:S03]  /*0400*/  IMAD.MOV.U32 R7, RZ, RZ, 0x43300000 ;  /* 0x43300000ff077424 */ /* 0x000fc600078e00ff */
[C---:B------:R-:W-:Y:S02]  /*0410*/  DADD R12, R14.reuse, 1 ;  /* 0x3ff000000e0c7429 */ /* 0x040fe40000000000 */
[----:B------:R-:W-:-:S04]  /*0420*/  DADD R14, R14, -1 ;  /* 0xbff000000e0e7429 */ /* 0x000fc80000000000 */
[----:B------:R-:W0:Y:S02]  /*0430*/  MUFU.RCP64H R21, R13 ;  /* 0x0000000d00157308 */ /* 0x000e240000001800 */
[----:B0-----:R-:W-:-:S08]  /*0440*/  DFMA R10, -R12, R20, 1 ;  /* 0x3ff000000c0a742b */ /* 0x001fd00000000114 */
[----:B------:R-:W-:-:S08]  /*0450*/  DFMA R10, R10, R10, R10 ;  /* 0x0000000a0a0a722b */ /* 0x000fd0000000000a */
[----:B------:R-:W-:-:S08]  /*0460*/  DFMA R20, R20, R10, R20 ;  /* 0x0000000a1414722b */ /* 0x000fd00000000014 */
[----:B------:R-:W-:-:S08]  /*0470*/  DMUL R10, R14, R20 ;  /* 0x000000140e0a7228 */ /* 0x000fd00000000000 */
[----:B------:R-:W-:-:S08]  /*0480*/  DFMA R10, R14, R20, R10 ;  /* 0x000000140e0a722b */ /* 0x000fd0000000000a */
[-C--:B------:R-:W-:Y:S02]  /*0490*/  DMUL R16, R10, R10.reuse ;  /* 0x0000000a0a107228 */ /* 0x080fe40000000000 */
[----:B------:R-:W-:Y:S02]  /*04a0*/  DADD R22, R14, -R10 ;  /* 0x000000000e167229 */ /* 0x000fe4000000080a */
[----:B------:R-:W-:-:S04]  /*04b0*/  DMUL R26, R10, R10 ;  /* 0x0000000a0a1a7228 */ /* 0x000fc80000000000 */
[----:B------:R-:W-:Y:S01]  /*04c0*/  DFMA R12, R16, UR6, R18 ;  /* 0x00000006100c7c2b */ /* 0x000fe20008000012 */
[----:B------:R-:W-:Y:S01]  /*04d0*/  UMOV UR6, 0x75488a3f ;  /* 0x75488a3f00067882 */ /* 0x000fe20000000000 */
[----:B------:R-:W-:Y:S01]  /*04e0*/  UMOV UR7, 0x3ef3b20a ;  /* 0x3ef3b20a00077882 */ /* 0x000fe20000000000 */
[----:B------:R-:W-:-:S05]  /*04f0*/  DADD R22, R22, R22 ;  /* 0x0000000016167229 */ /* 0x000fca0000000016 */
[----:B------:R-:W-:Y:S01]  /*0500*/  DFMA R12, R16, R12, UR6 ;  /* 0x00000006100c7e2b */ /* 0x000fe2000800000c */
[----:B------:R-:W-:Y:S01]  /*0510*/  UMOV UR6, 0xe4faecd5 ;  /* 0xe4faecd500067882 */ /* 0x000fe20000000000 */
[----:B------:R-:W-:Y:S01]  /*0520*/  UMOV UR7, 0x3f1745cd ;  /* 0x3f1745cd00077882 */ /* 0x000fe20000000000 */
[----:B------:R-:W-:-:S05]  /*0530*/  DFMA R14, R14, -R10, R22 ;  /* 0x8000000a0e0e722b */ /* 0x000fca0000000016 */
[----:B------:R-:W-:Y:S01]  /*0540*/  DFMA R12, R16, R12, UR6 ;  /* 0x00000006100c7e2b */ /* 0x000fe2000800000c */
[----:B------:R-:W-:Y:S01]  /*0550*/  UMOV UR6, 0x258a578b ;  /* 0x258a578b00067882 */ /* 0x000fe20000000000 */
[----:B------:R-:W-:Y:S01]  /*0560*/  UMOV UR7, 0x3f3c71c7 ;  /* 0x3f3c71c700077882 */ /* 0x000fe20000000000 */
[----:B------:R-:W-:Y:S02]  /*0570*/  DMUL R14, R20, R14 ;  /* 0x0000000e140e7228 */ /* 0x000fe40000000000 */
[----:B------:R-:W-:-:S03]  /*0580*/  DFMA R20, R10, R10, -R26 ;  /* 0x0000000a0a14722b */ /* 0x000fc6000000081a */
[----:B------:R-:W-:Y:S01]  /*0590*/  DFMA R12, R16, R12, UR6 ;  /* 0x00000006100c7e2b */ /* 0x000fe2000800000c */
[----:B------:R-:W-:Y:S01]  /*05a0*/  UMOV UR6, 0x9242b910 ;  /* 0x9242b91000067882 */ /* 0x000fe20000000000 */
[----:B------:R-:W-:-:S06]  /*05b0*/  UMOV UR7, 0x3f624924 ;  /* 0x3f62492400077882 */ /* 0x000fcc0000000000 */
[----:B------:R-:W-:Y:S01]  /*05c0*/  DFMA R12, R16, R12, UR6 ;  /* 0x00000006100c7e2b */ /* 0x000fe2000800000c */
[----:B------:R-:W-:Y:S01]  /*05d0*/  UMOV UR6, 0x99999dfb ;  /* 0x99999dfb00067882 */ /* 0x000fe20000000000 */
[----:B------:R-:W-:-:S06]  /*05e0*/  UMOV UR7, 0x3f899999 ;  /* 0x3f89999900077882 */ /* 0x000fcc0000000000 */
[----:B------:R-:W-:Y:S01]  /*05f0*/  DFMA R18, R16, R12, UR6 ;  /* 0x0000000610127e2b */ /* 0x000fe2000800000c */
[----:B------:R-:W-:Y:S01]  /*0600*/  UMOV UR6, 0x55555555 ;  /* 0x5555555500067882 */ /* 0x000fe20000000000 */
[----:B------:R-:W-:-:S06]  /*0610*/  UMOV UR7, 0x3fb55555 ;  /* 0x3fb5555500077882 */ /* 0x000fcc0000000000 */
[----:B------:R-:W-:-:S08]  /*0620*/  DFMA R12, R16, R18, UR6 ;  /* 0x00000006100c7e2b */ /* 0x000fd00008000012 */
[----:B------:R-:W-:Y:S01]  /*0630*/  DADD R22, -R12, UR6 ;  /* 0x000000060c167e29 */ /* 0x000fe20008000100 */
[----:B------:R-:W-:Y:S01]  /*0640*/  UMOV UR6, 0xb9e7b0 ;  /* 0x00b9e7b000067882 */ /* 0x000fe20000000000 */
[----:B------:R-:W-:-:S06]  /*0650*/  UMOV UR7, 0x3c46a4cb ;  /* 0x3c46a4cb00077882 */ /* 0x000fcc0000000000 */
[----:B------:R-:W-:Y:S02]  /*0660*/  DFMA R18, R16, R18, R22 ;  /* 0x000000121012722b */ /* 0x000fe40000000016 */
[----:B------:R-:W-:Y:S01]  /*0670*/  DMUL R16, R10, R26 ;  /* 0x0000001a0a107228 */ /* 0x000fe20000000000 */
[----:B------:R-:W-:Y:S01]  /*0680*/  VIADD R23, R15, 0x100000 ;  /* 0x001000000f177836 */ /* 0x000fe20000000000 */
[----:B------:R-:W-:-:S04]  /*0690*/  MOV R22, R14 ;  /* 0x0000000e00167202 */ /* 0x000fc80000000f00 */
[----:B------:R-:W-:Y:S01]  /*06a0*/  DADD R18, R18, -UR6 ;  /* 0x8000000612127e29 */ /* 0x000fe20008000000 */
[----:B------:R-:W-:Y:S01]  /*06b0*/  UMOV UR6, 0x80000000 ;  /* 0x8000000000067882 */ /* 0x000fe20000000000 */
[C---:B------:R-:W-:Y:S01]  /*06c0*/  DFMA R24, R10.reuse, R26, -R16 ;  /* 0x0000001a0a18722b */ /* 0x040fe20000000810 */
[----:B------:R-:W-:Y:S01]  /*06d0*/  UMOV UR7, 0x43300000 ;  /* 0x4330000000077882 */ /* 0x000fe20000000000 */
[----:B------:R-:W-:-:S04]  /*06e0*/  DFMA R20, R10, R22, R20 ;  /* 0x000000160a14722b */ /* 0x000fc80000000014 */
[----:B------:R-:W-:Y:S02]  /*06f0*/  DADD R22, R12, R18 ;  /* 0x000000000c167229 */ /* 0x000fe40000000012 */
[----:B------:R-:W-:-:S06]  /*0700*/  DFMA R24, R14, R26, R24 ;  /* 0x0000001a0e18722b */ /* 0x000fcc0000000018 */
[----:B------:R-:W-:Y:S02]  /*0710*/  DMUL R26, R22, R16 ;  /* 0x00000010161a7228 */ /* 0x000fe40000000000 */
[----:B------:R-:W-:Y:S02]  /*0720*/  DFMA R20, R10, R20, R24 ;  /* 0x000000140a14722b */ /* 0x000fe40000000018 */
[----:B------:R-:W-:-:S04]  /*0730*/  DADD R24, R12, -R22 ;  /* 0x000000000c187229 */ /* 0x000fc80000000816 */
[----:B------:R-:W-:-:S04]  /*0740*/  DFMA R12, R22, R16, -R26 ;  /* 0x00000010160c722b */ /* 0x000fc8000000081a */
[----:B------:R-:W-:-:S04]  /*0750*/  DADD R24, R18, R24 ;  /* 0x0000000012187229 */ /* 0x000fc80000000018 */
[----:B------:R-:W-:-:S08]  /*0760*/  DFMA R12, R22, R20, R12 ;  /* 0x00000014160c722b */ /* 0x000fd0000000000c */
[----:B------:R-:W-:-:S08]  /*0770*/  DFMA R24, R24, R16, R12 ;  /* 0x000000101818722b */ /* 0x000fd0000000000c */
[----:B------:R-:W-:-:S08]  /*0780*/  DADD R16, R26, R24 ;  /* 0x000000001a107229 */ /* 0x000fd00000000018 */
[--C-:B------:R-:W-:Y:S02]  /*0790*/  DADD R12, R10, R16.reuse ;  /* 0x000000000a0c7229 */ /* 0x100fe40000000010 */
[----:B------:R-:W-:-:S06]  /*07a0*/  DADD R26, R26, -R16 ;  /* 0x000000001a1a7229 */ /* 0x000fcc0000000810 */
[----:B------:R-:W-:Y:S02]  /*07b0*/  DADD R10, R10, -R12 ;  /* 0x000000000a0a7229 */ /* 0x000fe4000000080c */
[----:B------:R-:W-:-:S06]  /*07c0*/  DADD R26, R24, R26 ;  /* 0x00000000181a7229 */ /* 0x000fcc000000001a */
[----:B------:R-:W-:-:S08]  /*07d0*/  DADD R10, R16, R10 ;  /* 0x00000000100a7229 */ /* 0x000fd0000000000a */
[----:B------:R-:W-:-:S08]  /*07e0*/  DADD R10, R26, R10 ;  /* 0x000000001a0a7229 */ /* 0x000fd0000000000a */
[----:B------:R-:W-:Y:S02]  /*07f0*/  DADD R10, R14, R10 ;  /* 0x000000000e0a7229 */ /* 0x000fe4000000000a */
[----:B------:R-:W-:Y:S01]  /*0800*/  DADD R14, R6, -UR6 ;  /* 0x80000006060e7e29 */ /* 0x000fe20008000000 */
[----:B------:R-:W-:Y:S01]  /*0810*/  UMOV UR6, 0xfefa39ef ;  /* 0xfefa39ef00067882 */ /* 0x000fe20000000000 */
[----:B------:R-:W-:-:S04]  /*0820*/  UMOV UR7, 0x3fe62e42 ;  /* 0x3fe62e4200077882 */ /* 0x000fc80000000000 */
[----:B------:R-:W-:-:S08]  /*0830*/  DADD R8, R12, R10 ;  /* 0x000000000c087229 */ /* 0x000fd0000000000a */
[--C-:B------:R-:W-:Y:S02]  /*0840*/  DFMA R6, R14, UR6, R8.reuse ;  /* 0x000000060e067c2b */ /* 0x100fe40008000008 */
[----:B------:R-:W-:-:S06]  /*0850*/  DADD R12, R12, -R8 ;  /* 0x000000000c0c7229 */ /* 0x000fcc0000000808 */
[----:B------:R-:W-:Y:S02]  /*0860*/  DFMA R16, R14, -UR6, R6 ;  /* 0x800000060e107c2b */ /* 0x000fe40008000006 */
[----:B------:R-:W-:-:S06]  /*0870*/  DADD R12, R10, R12 ;  /* 0x000000000a0c7229 */ /* 0x000fcc000000000c */
[----:B------:R-:W-:-:S08]  /*0880*/  DADD R16, -R8, R16 ;  /* 0x0000000008107229 */ /* 0x000fd00000000110 */
[----:B------:R-:W-:-:S08]  /*0890*/  DADD R12, R12, -R16 ;  /* 0x000000000c0c7229 */ /* 0x000fd00000000810 */
[----:B------:R-:W-:-:S08]  /*08a0*/  DFMA R12, R14, UR8, R12 ;  /* 0x000000080e0c7c2b */ /* 0x000fd0000800000c */
[----:B------:R-:W-:-:S08]  /*08b0*/  DADD R8, R6, R12 ;  /* 0x0000000006087229 */ /* 0x000fd0000000000c */
[----:B------:R-:W-:Y:S02]  /*08c0*/  DADD R10, R6, -R8 ;  /* 0x00000000060a7229 */ /* 0x000fe40000000808 */
[----:B------:R-:W-:-:S06]  /*08d0*/  DMUL R6, R8, 4 ;  /* 0x4010000008067828 */ /* 0x000fcc0000000000 */
[----:B------:R-:W-:Y:S02]  /*08e0*/  DADD R12, R12, R10 ;  /* 0x000000000c0c7229 */ /* 0x000fe4000000000a */
[----:B------:R-:W-:Y:S01]  /*08f0*/  DFMA R8, R8, 4, -R6 ;  /* 0x401000000808782b */ /* 0x000fe20000000806 */
[----:B------:R-:W-:Y:S01]  /*0900*/  MOV R10, 0x652b82fe ;  /* 0x652b82fe000a7802 */ /* 0x000fe20000000f00 */
[----:B------:R-:W-:-:S06]  /*0910*/  IMAD.MOV.U32 R11, RZ, RZ, 0x3ff71547 ;  /* 0x3ff71547ff0b7424 */ /* 0x000fcc00078e00ff */
[----:B------:R-:W-:-:S08]  /*0920*/  DFMA R12, R12, 4, R8 ;  /* 0x401000000c0c782b */ /* 0x000fd00000000008 */
[----:B------:R-:W-:-:S08]  /*0930*/  DADD R8, R6, R12 ;  /* 0x0000000006087229 */ /* 0x000fd0000000000c */
[----:B------:R-:W-:Y:S02]  /*0940*/  DFMA R10, R8, R10, 6.75539944105574400000e+15 ;  /* 0x43380000080a742b */ /* 0x000fe4000000000a */
[----:B------:R-:W-:Y:S01]  /*0950*/  FSETP.GEU.AND P0, PT, |R9|, 4.1917929649353027344, PT ;  /* 0x4086232b0900780b */ /* 0x000fe20003f0e200 */
[----:B------:R-:W-:-:S05]  /*0960*/  DADD R6, R6, -R8 ;  /* 0x0000000006067229 */ /* 0x000fca0000000808 */
[----:B------:R-:W-:-:S03]  /*0970*/  DADD R14, R10, -6.75539944105574400000e+15 ;  /* 0xc33800000a0e7429 */ /* 0x000fc60000000000 */
[----:B------:R-:W-:-:S05]  /*0980*/  DADD R12, R12, R6 ;  /* 0x000000000c0c7229 */ /* 0x000fca0000000006 */
[----:B------:R-:W-:Y:S01]  /*0990*/  DFMA R16, R14, -UR6, R8 ;  /* 0x800000060e107c2b */ /* 0x000fe20008000008 */
[----:B------:R-:W-:Y:S01]  /*09a0*/  UMOV UR6, 0x3b39803f ;  /* 0x3b39803f00067882 */ /* 0x000fe20000000000 */
[----:B------:R-:W-:-:S06]  /*09b0*/  UMOV UR7, 0x3c7abc9e ;  /* 0x3c7abc9e00077882 */ /* 0x000fcc0000000000 */
[----:B------:R-:W-:Y:S01]  /*09c0*/  DFMA R14, R14, -UR6, R16 ;  /* 0x800000060e0e7c2b */ /* 0x000fe20008000010 */
[----:B------:R-:W-:Y:S01]  /*09d0*/  UMOV UR6, 0x69ce2bdf ;  /* 0x69ce2bdf00067882 */ /* 0x000fe20000000000 */
[----:B------:R-:W-:Y:S01]  /*09e0*/  IMAD.MOV.U32 R16, RZ, RZ, -0x35dec16 ;  /* 0xfca213eaff107424 */ /* 0x000fe200078e00ff */
[----:B------:R-:W-:Y:S01]  /*09f0*/  UMOV UR7, 0x3e5ade15 ;  /* 0x3e5ade1500077882 */ /* 0x000fe20000000000 */
[----:B------:R-:W-:-:S06]  /*0a00*/  IMAD.MOV.U32 R17, RZ, RZ, 0x3e928af3 ;  /* 0x3e928af3ff117424 */ /* 0x000fcc00078e00ff */
[----:B------:R-:W-:Y:S01]  /*0a10*/  DFMA R16, R14, UR6, R16 ;  /* 0x000000060e107c2b */ /* 0x000fe20008000010 */
        /* <DEDUP_REMOVED lines=24> */
[----:B------:R-:W-:-:S08]  /*0ba0*/  DFMA R16, R14, R16, 1 ;  /* 0x3ff000000e10742b */ /* 0x000fd00000000010 */
[----:B------:R-:W-:-:S10]  /*0bb0*/  DFMA R14, R14, R16, 1 ;  /* 0x3ff000000e0e742b */ /* 0x000fd40000000010 */
[----:B------:R-:W-:Y:S01]  /*0bc0*/  LEA R7, R10, R15, 0x14 ;  /* 0x0000000f0a077211 */ /* 0x000fe200078ea0ff */
[----:B------:R-:W-:Y:S01]  /*0bd0*/  IMAD.MOV.U32 R6, RZ, RZ, R14 ;  /* 0x000000ffff067224 */ /* 0x000fe200078e000e */
[----:B------:R-:W-:Y:S06]  /*0be0*/  @!P0 BRA `(.L_x_3) ;  /* 0x0000000000308947 */ /* 0x000fec0003800000 */
[----:B------:R-:W-:Y:S01]  /*0bf0*/  FSETP.GEU.AND P1, PT, |R9|, 4.2275390625, PT ;  /* 0x408748000900780b */ /* 0x000fe20003f2e200 */
[C---:B------:R-:W-:Y:S02]  /*0c00*/  DADD R16, R8.reuse, +INF ;  /* 0x7ff0000008107429 */ /* 0x040fe40000000000 */
[----:B------:R-:W-:-:S08]  /*0c10*/  DSETP.GEU.AND P0, PT, R8, RZ, PT ;  /* 0x000000ff0800722a */ /* 0x000fd00003f0e000 */
[----:B------:R-:W-:Y:S02]  /*0c20*/  FSEL R7, R17, RZ, P0 ;  /* 0x000000ff11077208 */ /* 0x000fe40000000000 */
[----:B------:R-:W-:-:S04]  /*0c30*/  @!P1 LEA.HI R6, R10, R10, RZ, 0x1 ;  /* 0x0000000a0a069211 */ /* 0x000fc800078f08ff */
[----:B------:R-:W-:Y:S02]  /*0c40*/  @!P1 SHF.R.S32.HI R9, RZ, 0x1, R6 ;  /* 0x00000001ff099819 */ /* 0x000fe40000011406 */
[----:B------:R-:W-:-:S03]  /*0c50*/  FSEL R6, R16, RZ, P0 ;  /* 0x000000ff10067208 */ /* 0x000fc60000000000 */
[----:B------:R-:W-:Y:S02]  /*0c60*/  @!P1 IMAD.IADD R8, R10, 0x1, -R9 ;  /* 0x000000010a089824 */ /* 0x000fe400078e0a09 */
[----:B------:R-:W-:-:S03]  /*0c70*/  @!P1 IMAD R15, R9, 0x100000, R15 ;  /* 0x00100000090f9824 */ /* 0x000fc600078e020f */
[----:B------:R-:W-:Y:S02]  /*0c80*/  @!P1 LEA R9, R8, 0x3ff00000, 0x14 ;  /* 0x3ff0000008099811 */ /* 0x000fe400078ea0ff */
[----:B------:R-:W-:-:S06]  /*0c90*/  @!P1 MOV R8, RZ ;  /* 0x000000ff00089202 */ /* 0x000fcc0000000f00 */
[----:B------:R-:W-:-:S11]  /*0ca0*/  @!P1 DMUL R6, R14, R8 ;  /* 0x000000080e069228 */ /* 0x000fd60000000000 */
.L_x_3:
[----:B------:R-:W-:Y:S02]  /*0cb0*/  DFMA R12, R12, R6, R6 ;  /* 0x000000060c0c722b */ /* 0x000fe40000000006 */
[----:B------:R-:W-:-:S08]  /*0cc0*/  DSETP.NEU.AND P0, PT, |R6|, +INF , PT ;  /* 0x7ff000000600742a */ /* 0x000fd00003f0d200 */
[----:B------:R-:W-:Y:S01]  /*0cd0*/  FSEL R10, R6, R12, !P0 ;  /* 0x0000000c060a7208 */ /* 0x000fe20004000000 */
[----:B------:R-:W-:Y:S01]  /*0ce0*/  IMAD.MOV.U32 R6, RZ, RZ, R0 ;  /* 0x000000ffff067224 */ /* 0x000fe200078e0000 */
[----:B------:R-:W-:Y:S01]  /*0cf0*/  FSEL R11, R7, R13, !P0 ;  /* 0x0000000d070b7208 */ /* 0x000fe20004000000 */
[----:B------:R-:W-:-:S04]  /*0d00*/  IMAD.MOV.U32 R7, RZ, RZ, 0x0 ;  /* 0x00000000ff077424 */ /* 0x000fc800078e00ff */
[----:B------:R-:W-:Y:S05]  /*0d10*/  RET.REL.NODEC R6 `(_Z9subNpowr4PfS_S_) ;  /* 0xfffffff006b87950 */ /* 0x000fea0003c3ffff */
.L_x_4:
[----:B------:R-:W-:-:S00]  /*0d20*/  BRA `(.L_x_4) ;  /* 0xfffffffc00fc7947 */ /* 0x000fc0000383ffff */
[----:B------:R-:W-:-:S00]  /*0d30*/  NOP ;  /* 0x0000000000007918 */ /* 0x000fc00000000000 */
        /* <DEDUP_REMOVED lines=12> */
.L_x_19:


//--------------------- .text._Z10subNsquarePfS_S_ --------------------------
	.section	.text._Z10subNsquarePfS_S_,"ax",@progbits
	.align	128
        .global         _Z10subNsquarePfS_S_
        .type           _Z10subNsquarePfS_S_,@function
        .size           _Z10subNsquarePfS_S_,(.L_x_20 - _Z10subNsquarePfS_S_)
        .other          _Z10subNsquarePfS_S_,@"STO_CUDA_ENTRY STV_DEFAULT"
_Z10subNsquarePfS_S_:
.text._Z10subNsquarePfS_S_:
        /* <DEDUP_REMOVED lines=15> */
[----:B01----:R-:W-:Y:S05]  /*00f0*/  CALL.REL.NOINC `($_Z10subNsquarePfS_S_$__internal_accurate_pow) ;  /* 0x0000000000607944 */ /* 0x003fea0003c00000 */
[----:B------:R-:W-:Y:S05]  /*0100*/  BSYNC.RECONVERGENT B0 ;  /* 0x0000000000007941 */ /* 0x000fea0003800200 */
.L_x_5:
        /* <DEDUP_REMOVED lines=16> */
.L_x_7:
[----:B------:R-:W-:Y:S05]  /*0210*/  BSYNC.RECONVERGENT B0 ;  /* 0x0000000000007941 */ /* 0x000fea0003800200 */
.L_x_6:
[----:B------:R-:W1:Y:S01]  /*0220*/  F2F.F32.F64 R6, R6 ;  /* 0x0000000600067310 */ /* 0x000e620000301000 */
[----:B------:R-:W-:Y:S01]  /*0230*/  FSETP.NEU.AND P0, PT, R3, 1, PT ;  /* 0x3f8000000300780b */ /* 0x000fe20003f0d000 */
[----:B0-----:R-:W-:-:S03]  /*0240*/  IMAD.WIDE R2, R2, 0x4, R8 ;  /* 0x0000000402027825 */ /* 0x001fc600078e0208 */
[----:B-1----:R-:W-:-:S05]  /*0250*/  FSEL R5, R6, 1, P0 ;  /* 0x3f80000006057808 */ /* 0x002fca0000000000 */
[----:B------:R-:W-:Y:S01]  /*0260*/  STG.E desc[UR4][R2.64], R5 ;  /* 0x0000000502007986 */ /* 0x000fe2000c101904 */
[----:B------:R-:W-:Y:S05]  /*0270*/  EXIT ;  /* 0x000000000000794d */ /* 0x000fea0003800000 */
        .type           $_Z10subNsquarePfS_S_$__internal_accurate_pow,@function
        .size           $_Z10subNsquarePfS_S_$__internal_accurate_pow,(.L_x_20 - $_Z10subNsquarePfS_S_$__internal_accurate_pow)
$_Z10subNsquarePfS_S_$__internal_accurate_pow:
        /* <DEDUP_REMOVED lines=163> */
.L_x_8:
[----:B------:R-:W-:Y:S02]  /*0cb0*/  DFMA R12, R12, R6, R6 ;  /* 0x000000060c0c722b */ /* 0x000fe40000000006 */
[----:B------:R-:W-:-:S08]  /*0cc0*/  DSETP.NEU.AND P0, PT, |R6|, +INF , PT ;  /* 0x7ff000000600742a */ /* 0x000fd00003f0d200 */
[----:B------:R-:W-:Y:S01]  /*0cd0*/  FSEL R10, R6, R12, !P0 ;  /* 0x0000000c060a7208 */ /* 0x000fe20004000000 */
[----:B------:R-:W-:Y:S01]  /*0ce0*/  IMAD.MOV.U32 R6, RZ, RZ, R0 ;  /* 0x000000ffff067224 */ /* 0x000fe200078e0000 */
[----:B------:R-:W-:Y:S01]  /*0cf0*/  FSEL R11, R7, R13, !P0 ;  /* 0x0000000d070b7208 */ /* 0x000fe20004000000 */
[----:B------:R-:W-:-:S04]  /*0d00*/  IMAD.MOV.U32 R7, RZ, RZ, 0x0 ;  /* 0x00000000ff077424 */ /* 0x000fc800078e00ff */
[----:B------:R-:W-:Y:S05]  /*0d10*/  RET.REL.NODEC R6 `(_Z10subNsquarePfS_S_) ;  /* 0xfffffff006b87950 */ /* 0x000fea0003c3ffff */
.L_x_9:
        /* <DEDUP_REMOVED lines=14> */
.L_x_20:


//--------------------- .text._Z8sumTotalPfS_     --------------------------
	.section	.text._Z8sumTotalPfS_,"ax",@progbits
	.align	128
        .global         _Z8sumTotalPfS_
        .type           _Z8sumTotalPfS_,@function
        .size           _Z8sumTotalPfS_,(.L_x_23 - _Z8sumTotalPfS_)
        .other          _Z8sumTotalPfS_,@"STO_CUDA_ENTRY STV_DEFAULT"
_Z8sumTotalPfS_:
.text._Z8sumTotalPfS_:
[----:B------:R-:W-:Y:S01]  /*0000*/  LDC R1, c[0x0][0x37c] ;  /* 0x0000df00ff017b82 */ /* 0x000fe20000000800 */
[----:B------:R-:W0:Y:S01]  /*0010*/  S2R R9, SR_CTAID.X ;  /* 0x0000000000097919 */ /* 0x000e220000002500 */
[----:B------:R-:W0:Y:S06]  /*0020*/  LDCU UR8, c[0x0][0x360] ;  /* 0x00006c00ff0877ac */ /* 0x000e2c0008000800 */
[----:B------:R-:W1:Y:S01]  /*0030*/  LDC.64 R2, c[0x0][0x380] ;  /* 0x0000e000ff027b82 */ /* 0x000e620000000a00 */
[----:B------:R-:W2:Y:S01]  /*0040*/  S2R R7, SR_TID.X ;  /* 0x0000000000077919 */ /* 0x000ea20000002100 */
[----:B------:R-:W3:Y:S01]  /*0050*/  LDCU.64 UR6, c[0x0][0x358] ;  /* 0x00006b00ff0677ac */ /* 0x000ee20008000a00 */
[----:B0-----:R-:W-:-:S04]  /*0060*/  IMAD R0, R9, UR8, RZ ;  /* 0x0000000809007c24 */ /* 0x001fc8000f8e02ff */
[----:B--2---:R-:W-:-:S04]  /*0070*/  IMAD.IADD R5, R0, 0x1, R7 ;  /* 0x0000000100057824 */ /* 0x004fc800078e0207 */
[----:B-1----:R-:W-:-:S06]  /*0080*/  IMAD.WIDE R2, R5, 0x4, R2 ;  /* 0x0000000405027825 */ /* 0x002fcc00078e0202 */
[----:B---3--:R-:W2:Y:S01]  /*0090*/  LDG.E R2, desc[UR6][R2.64] ;  /* 0x0000000602027981 */ /* 0x008ea2000c1e1900 */
[----:B------:R-:W0:Y:S01]  /*00a0*/  S2UR UR5, SR_CgaCtaId ;  /* 0x00000000000579c3 */ /* 0x000e220000008800 */
[----:B------:R-:W-:Y:S01]  /*00b0*/  UMOV UR4, 0x400 ;  /* 0x0000040000047882 */ /* 0x000fe20000000000 */
[----:B------:R-:W-:Y:S01]  /*00c0*/  ISETP.NE.AND P0, PT, R7, RZ, PT ;  /* 0x000000ff0700720c */ /* 0x000fe20003f05270 */
[----:B------:R-:W-:Y:S02]  /*00d0*/  UISETP.GE.U32.AND UP0, UPT, UR8, 0x2, UPT ;  /* 0x000000020800788c */ /* 0x000fe4000bf06070 */
[----:B0-----:R-:W-:-:S06]  /*00e0*/  ULEA UR4, UR5, UR4, 0x18 ;  /* 0x0000000405047291 */ /* 0x001fcc000f8ec0ff */
[----:B------:R-:W-:-:S05]  /*00f0*/  LEA R7, R7, UR4, 0x2 ;  /* 0x0000000407077c11 */ /* 0x000fca000f8e10ff */
[----:B--2---:R0:W-:Y:S01]  /*0100*/  STS [R7], R2 ;  /* 0x0000000207007388 */ /* 0x0041e20000000800 */
[----:B------:R-:W-:Y:S06]  /*0110*/  BAR.SYNC.DEFER_BLOCKING 0x0 ;  /* 0x0000000000007b1d */ /* 0x000fec0000010000 */
[----:B------:R-:W-:Y:S05]  /*0120*/  BRA.U !UP0, `(.L_x_10) ;  /* 0x0000000108347547 */ /* 0x000fea000b800000 */
[----:B0-----:R-:W-:-:S07]  /*0130*/  MOV R2, UR8 ;  /* 0x0000000800027c02 */ /* 0x001fce0008000f00 */
.L_x_11:
[----:B------:R-:W-:-:S05]  /*0140*/  SHF.R.U32.HI R8, RZ, 0x1, R2 ;  /* 0x00000001ff087819 */ /* 0x000fca0000011602 */
[----:B------:R-:W-:-:S05]  /*0150*/  IMAD.IADD R4, R0, 0x1, R8 ;  /* 0x0000000100047824 */ /* 0x000fca00078e0208 */
[----:B------:R-:W-:-:S13]  /*0160*/  ISETP.GE.U32.AND P1, PT, R5, R4, PT ;  /* 0x000000040500720c */ /* 0x000fda0003f26070 */
[----:B------:R-:W-:Y:S01]  /*0170*/  @!P1 LEA R4, R8, R7, 0x2 ;  /* 0x0000000708049211 */ /* 0x000fe200078e10ff */
[----:B------:R-:W-:Y:S05]  /*0180*/  @!P1 LDS R3, [R7] ;  /* 0x0000000007039984 */ /* 0x000fea0000000800 */
[----:B------:R-:W0:Y:S02]  /*0190*/  @!P1 LDS R4, [R4] ;  /* 0x0000000004049984 */ /* 0x000e240000000800 */
[----:B0-----:R-:W-:-:S05]  /*01a0*/  @!P1 FADD R6, R3, R4 ;  /* 0x0000000403069221 */ /* 0x001fca0000000000 */
[----:B------:R1:W-:Y:S01]  /*01b0*/  @!P1 STS [R7], R6 ;  /* 0x0000000607009388 */ /* 0x0003e20000000800 */
[----:B------:R-:W-:Y:S01]  /*01c0*/  BAR.SYNC.DEFER_BLOCKING 0x0 ;  /* 0x0000000000007b1d */ /* 0x000fe20000010000 */
[----:B------:R-:W-:Y:S01]  /*01d0*/  ISETP.GT.U32.AND P1, PT, R2, 0x3, PT ;  /* 0x000000030200780c */ /* 0x000fe20003f24070 */
[----:B------:R-:W-:-:S12]  /*01e0*/  IMAD.MOV.U32 R2, RZ, RZ, R8 ;  /* 0x000000ffff027224 */ /* 0x000fd800078e0008 */
[----:B-1----:R-:W-:Y:S05]  /*01f0*/  @P1 BRA `(.L_x_11) ;  /* 0xfffffffc00d01947 */ /* 0x002fea000383ffff */
.L_x_10:
[----:B------:R-:W-:Y:S05]  /*0200*/  @P0 EXIT ;  /* 0x000000000000094d */ /* 0x000fea0003800000 */
[----:B------:R-:W1:Y:S01]  /*0210*/  S2UR UR5, SR_CgaCtaId ;  /* 0x00000000000579c3 */ /* 0x000e620000008800 */
[----:B------:R-:W-:-:S07]  /*0220*/  UMOV UR4, 0x400 ;  /* 0x0000040000047882 */ /* 0x000fce0000000000 */
[----:B0-----:R-:W0:Y:S01]  /*0230*/  LDC.64 R2, c[0x0][0x388] ;  /* 0x0000e200ff027b82 */ /* 0x001e220000000a00 */
[----:B-1----:R-:W-:Y:S01]  /*0240*/  ULEA UR4, UR5, UR4, 0x18 ;  /* 0x0000000405047291 */ /* 0x002fe2000f8ec0ff */
[----:B0-----:R-:W-:-:S08]  /*0250*/  IMAD.WIDE.U32 R2, R9, 0x4, R2 ;  /* 0x0000000409027825 */ /* 0x001fd000078e0002 */
[----:B------:R-:W0:Y:S04]  /*0260*/  LDS R5, [UR4] ;  /* 0x00000004ff057984 */ /* 0x000e280008000800 */
[----:B0-----:R-:W-:Y:S01]  /*0270*/  STG.E desc[UR6][R2.64], R5 ;  /* 0x0000000502007986 */ /* 0x001fe2000c101906 */
[----:B------:R-:W-:Y:S05]  /*0280*/  EXIT ;  /* 0x000000000000794d */ /* 0x000fea0003800000 */
.L_x_12:
        /* <DEDUP_REMOVED lines=15> */
.L_x_23:


//--------------------- .text._Z3maxPfS_          --------------------------
	.section	.text._Z3maxPfS_,"ax",@progbits
	.align	128
        .global         _Z3maxPfS_
        .type           _Z3maxPfS_,@function
        .size           _Z3maxPfS_,(.L_x_24 - _Z3maxPfS_)
        .other          _Z3maxPfS_,@"STO_CUDA_ENTRY STV_DEFAULT"
_Z3maxPfS_:
.text._Z3maxPfS_:
        /* <DEDUP_REMOVED lines=19> */
[----:B0-----:R-:W-:-:S07]  /*0130*/  IMAD.U32 R2, RZ, RZ, UR8 ;  /* 0x00000008ff027e24 */ /* 0x001fce000f8e00ff */
.L_x_14:
[----:B------:R-:W-:-:S04]  /*0140*/  SHF.R.U32.HI R8, RZ, 0x1, R2 ;  /* 0x00000001ff087819 */ /* 0x000fc80000011602 */
[----:B------:R-:W-:-:S04]  /*0150*/  IADD3 R4, PT, PT, R0, R8, RZ ;  /* 0x0000000800047210 */ /* 0x000fc80007ffe0ff */
[----:B------:R-:W-:-:S13]  /*0160*/  ISETP.GE.U32.AND P2, PT, R5, R4, PT ;  /* 0x000000040500720c */ /* 0x000fda0003f46070 */
[----:B------:R-:W-:Y:S01]  /*0170*/  @!P2 IMAD R4, R8, 0x4, R7 ;  /* 0x000000040804a824 */ /* 0x000fe200078e0207 */
[----:B------:R-:W-:Y:S05]  /*0180*/  @!P2 LDS R3, [R7] ;  /* 0x000000000703a984 */ /* 0x000fea0000000800 */
[----:B------:R-:W0:Y:S02]  /*0190*/  @!P2 LDS R4, [R4] ;  /* 0x000000000404a984 */ /* 0x000e240000000800 */
[----:B0-----:R-:W-:-:S04]  /*01a0*/  @!P2 FSETP.GT.AND P1, PT, R3, R4, PT ;  /* 0x000000040300a20b */ /* 0x001fc80003f24000 */
[----:B------:R-:W-:Y:S02]  /*01b0*/  @!P2 FSEL R6, R3, R4, P1 ;  /* 0x000000040306a208 */ /* 0x000fe40000800000 */
[----:B------:R-:W-:Y:S02]  /*01c0*/  ISETP.GT.U32.AND P1, PT, R2, 0x3, PT ;  /* 0x000000030200780c */ /* 0x000fe40003f24070 */
[----:B------:R-:W-:Y:S01]  /*01d0*/  MOV R2, R8 ;  /* 0x0000000800027202 */ /* 0x000fe20000000f00 */
[----:B------:R1:W-:Y:S01]  /*01e0*/  @!P2 STS [R7], R6 ;  /* 0x000000060700a388 */ /* 0x0003e20000000800 */
[----:B------:R-:W-:Y:S09]  /*01f0*/  BAR.SYNC.DEFER_BLOCKING 0x0 ;  /* 0x0000000000007b1d */ /* 0x000ff20000010000 */
[----:B-1----:R-:W-:Y:S05]  /*0200*/  @P1 BRA `(.L_x_14) ;  /* 0xfffffffc00cc1947 */ /* 0x002fea000383ffff */
.L_x_13:
        /* <DEDUP_REMOVED lines=9> */
.L_x_15:
        /* <DEDUP_REMOVED lines=14> */
.L_x_24:


//--------------------- .text._Z3minPfS_          --------------------------
	.section	.text._Z3minPfS_,"ax",@progbits
	.align	128
        .global         _Z3minPfS_
        .type           _Z3minPfS_,@function
        .size           _Z3minPfS_,(.L_x_25 - _Z3minPfS_)
        .other          _Z3minPfS_,@"STO_CUDA_ENTRY STV_DEFAULT"
_Z3minPfS_:
.text._Z3minPfS_:
        /* <DEDUP_REMOVED lines=20> */
.L_x_17:
[----:B------:R-:W-:-:S04]  /*0140*/  SHF.R.U32.HI R8, RZ, 0x1, R2 ;  /* 0x00000001ff087819 */ /* 0x000fc80000011602 */
[----:B------:R-:W-:-:S04]  /*0150*/  IADD3 R4, PT, PT, R0, R8, RZ ;  /* 0x0000000800047210 */ /* 0x000fc80007ffe0ff */
[----:B------:R-:W-:-:S13]  /*0160*/  ISETP.GE.U32.AND P1, PT, R5, R4, PT ;  /* 0x000000040500720c */ /* 0x000fda0003f26070 */
[----:B------:R-:W-:Y:S01]  /*0170*/  @!P1 IMAD R4, R8, 0x4, R7 ;  /* 0x0000000408049824 */ /* 0x000fe200078e0207 */
[----:B------:R-:W-:Y:S05]  /*0180*/  @!P1 LDS R3, [R7] ;  /* 0x0000000007039984 */ /* 0x000fea0000000800 */
[----:B------:R-:W0:Y:S02]  /*0190*/  @!P1 LDS R4, [R4] ;  /* 0x0000000004049984 */ /* 0x000e240000000800 */
[----:B0-----:R-:W-:-:S04]  /*01a0*/  @!P1 FSETP.GEU.AND P2, PT, R3, R4, PT ;  /* 0x000000040300920b */ /* 0x001fc80003f4e000 */
[----:B------:R-:W-:-:S05]  /*01b0*/  @!P1 FSEL R6, R3, R4, !P2 ;  /* 0x0000000403069208 */ /* 0x000fca0005000000 */
[----:B------:R1:W-:Y:S01]  /*01c0*/  @!P1 STS [R7], R6 ;  /* 0x0000000607009388 */ /* 0x0003e20000000800 */
[----:B------:R-:W-:Y:S01]  /*01d0*/  BAR.SYNC.DEFER_BLOCKING 0x0 ;  /* 0x0000000000007b1d */ /* 0x000fe20000010000 */
[----:B------:R-:W-:Y:S02]  /*01e0*/  ISETP.GT.U32.AND P1, PT, R2, 0x3, PT ;  /* 0x000000030200780c */ /* 0x000fe40003f24070 */
[----:B------:R-:W-:-:S11]  /*01f0*/  MOV R2, R8 ;  /* 0x0000000800027202 */ /* 0x000fd60000000f00 */
[----:B-1----:R-:W-:Y:S05]  /*0200*/  @P1 BRA `(.L_x_17) ;  /* 0xfffffffc00cc1947 */ /* 0x002fea000383ffff */
.L_x_16:
        /* <DEDUP_REMOVED lines=9> */
.L_x_18:
        /* <DEDUP_REMOVED lines=14> */
.L_x_25:


//--------------------- .nv.shared.reserved.0     --------------------------
	.section	.nv.shared.reserved.0,"aw",@nobits
	.weak		__nv_reservedSMEM_offset_0_alias
	.size		__nv_reservedSMEM_offset_0_alias, 0, 64
	.other		__nv_reservedSMEM_offset_0_alias,@"STO_CUDA_RESERVED_SHARED STV_DEFAULT"
__nv_reservedSMEM_offset_0_alias:
	.zero		0
	.zero		64


//--------------------- .nv.shared._Z8sumTotalPfS_ --------------------------
	.section	.nv.shared._Z8sumTotalPfS_,"aw",@nobits
	.sectionflags	@""
	.align	4
.nv.shared._Z8sumTotalPfS_:
	.zero		3072


//--------------------- .nv.shared._Z3maxPfS_     --------------------------
	.section	.nv.shared._Z3maxPfS_,"aw",@nobits
	.sectionflags	@""
	.align	4
.nv.shared._Z3maxPfS_:
	.zero		3072


//--------------------- .nv.shared._Z3minPfS_     --------------------------
	.section	.nv.shared._Z3minPfS_,"aw",@nobits
	.sectionflags	@""
	.align	4
.nv.shared._Z3minPfS_:
	.zero		3072


//--------------------- .nv.constant0._Z9subNpowr4PfS_S_ --------------------------
	.section	.nv.constant0._Z9subNpowr4PfS_S_,"a",@progbits
	.sectionflags	@""
	.align	4
.nv.constant0._Z9subNpowr4PfS_S_:
	.zero		920


//--------------------- .nv.constant0._Z10subNsquarePfS_S_ --------------------------
	.section	.nv.constant0._Z10subNsquarePfS_S_,"a",@progbits
	.sectionflags	@""
	.align	4
.nv.constant0._Z10subNsquarePfS_S_:
	.zero		920


//--------------------- .nv.constant0._Z8sumTotalPfS_ --------------------------
	.section	.nv.constant0._Z8sumTotalPfS_,"a",@progbits
	.sectionflags	@""
	.align	4
.nv.constant0._Z8sumTotalPfS_:
	.zero		912


//--------------------- .nv.constant0._Z3maxPfS_  --------------------------
	.section	.nv.constant0._Z3maxPfS_,"a",@progbits
	.sectionflags	@""
	.align	4
.nv.constant0._Z3maxPfS_:
	.zero		912


//--------------------- .nv.constant0._Z3minPfS_  --------------------------
	.section	.nv.constant0._Z3minPfS_,"a",@progbits
	.sectionflags	@""
	.align	4
.nv.constant0._Z3minPfS_:
	.zero		912


//--------------------- SYMBOLS --------------------------

	.type		.nv.reservedSmem.offset0,@object
	.size		.nv.reservedSmem.offset0,0x4
	.type		.nv.reservedSmem.cap,@object
	.size		.nv.reservedSmem.cap,0x4
